	.headerflags	@"EF_CUDA_TEXMODE_UNIFIED EF_CUDA_64BIT_ADDRESS EF_CUDA_ACCELERATORS EF_CUDA_SM90 EF_CUDA_VIRTUAL_SM(EF_CUDA_SM90)"
	.elftype	@"ET_EXEC"


//--------------------- .nv.info                  --------------------------
	.section	.nv.info,"",@"SHT_CUDA_INFO"
	.align	4


	//----- nvinfo : EIATTR_REGCOUNT
	.align		4
        /*0000*/ 	.byte	0x04, 0x2f
        /*0002*/ 	.short	(.L_1 - .L_0)
	.align		4
.L_0:
        /*0004*/ 	.word	index@(matmul_kernel)
        /*0008*/ 	.word	0x000000ff


	//----- nvinfo : EIATTR_FRAME_SIZE
	.align		4
.L_1:
        /*000c*/ 	.byte	0x04, 0x11
        /*000e*/ 	.short	(.L_3 - .L_2)
	.align		4
.L_2:
        /*0010*/ 	.word	index@(matmul_kernel)
        /*0014*/ 	.word	0x00000000


	//----- nvinfo : EIATTR_MIN_STACK_SIZE
	.align		4
.L_3:
        /*0018*/ 	.byte	0x04, 0x12
        /*001a*/ 	.short	(.L_5 - .L_4)
	.align		4
.L_4:
        /*001c*/ 	.word	index@(matmul_kernel)
        /*0020*/ 	.word	0x00000000
.L_5:


//--------------------- .nv.info.matmul_kernel    --------------------------
	.section	.nv.info.matmul_kernel,"",@"SHT_CUDA_INFO"
	.sectionflags	@""
	.align	4


	//----- nvinfo : EIATTR_CUDA_API_VERSION
	.align		4
        /*0000*/ 	.byte	0x04, 0x37
        /*0002*/ 	.short	(.L_7 - .L_6)
.L_6:
        /*0004*/ 	.word	0x00000080


	//----- nvinfo : EIATTR_KPARAM_INFO
	.align		4
.L_7:
        /*0008*/ 	.byte	0x04, 0x17
        /*000a*/ 	.short	(.L_9 - .L_8)
.L_8:
        /*000c*/ 	.word	0x00000000
        /*0010*/ 	.short	0x0008
        /*0012*/ 	.short	0x0030
        /*0014*/ 	.byte	0x00, 0xf4, 0x21, 0x00


	//----- nvinfo : EIATTR_KPARAM_INFO
	.align		4
.L_9:
        /*0018*/ 	.byte	0x04, 0x17
        /*001a*/ 	.short	(.L_11 - .L_10)
.L_10:
        /*001c*/ 	.word	0x00000000
        /*0020*/ 	.short	0x0007
        /*0022*/ 	.short	0x0028
        /*0024*/ 	.byte	0x00, 0xf0, 0x11, 0x00


	//----- nvinfo : EIATTR_KPARAM_INFO
	.align		4
.L_11:
        /*0028*/ 	.byte	0x04, 0x17
        /*002a*/ 	.short	(.L_13 - .L_12)
.L_12:
        /*002c*/ 	.word	0x00000000
        /*0030*/ 	.short	0x0006
        /*0032*/ 	.short	0x0024
        /*0034*/ 	.byte	0x00, 0xf0, 0x11, 0x00


	//----- nvinfo : EIATTR_KPARAM_INFO
	.align		4
.L_13:
        /*0038*/ 	.byte	0x04, 0x17
        /*003a*/ 	.short	(.L_15 - .L_14)
.L_14:
        /*003c*/ 	.word	0x00000000
        /*0040*/ 	.short	0x0005
        /*0042*/ 	.short	0x0020
        /*0044*/ 	.byte	0x00, 0xf0, 0x11, 0x00


	//----- nvinfo : EIATTR_KPARAM_INFO
	.align		4
.L_15:
        /*0048*/ 	.byte	0x04, 0x17
        /*004a*/ 	.short	(.L_17 - .L_16)
.L_16:
        /*004c*/ 	.word	0x00000000
        /*0050*/ 	.short	0x0004
        /*0052*/ 	.short	0x001c
        /*0054*/ 	.byte	0x00, 0xf0, 0x11, 0x00


	//----- nvinfo : EIATTR_KPARAM_INFO
	.align		4
.L_17:
        /*0058*/ 	.byte	0x04, 0x17
        /*005a*/ 	.short	(.L_19 - .L_18)
.L_18:
        /*005c*/ 	.word	0x00000000
        /*0060*/ 	.short	0x0003
        /*0062*/ 	.short	0x0018
        /*0064*/ 	.byte	0x00, 0xf0, 0x11, 0x00


	//----- nvinfo : EIATTR_KPARAM_INFO
	.align		4
.L_19:
        /*0068*/ 	.byte	0x04, 0x17
        /*006a*/ 	.short	(.L_21 - .L_20)
.L_20:
        /*006c*/ 	.word	0x00000000
        /*0070*/ 	.short	0x0002
        /*0072*/ 	.short	0x0010
        /*0074*/ 	.byte	0x00, 0xf4, 0x21, 0x00


	//----- nvinfo : EIATTR_KPARAM_INFO
	.align		4
.L_21:
        /*0078*/ 	.byte	0x04, 0x17
        /*007a*/ 	.short	(.L_23 - .L_22)
.L_22:
        /*007c*/ 	.word	0x00000000
        /*0080*/ 	.short	0x0001
        /*0082*/ 	.short	0x0008
        /*0084*/ 	.byte	0x00, 0xf4, 0x21, 0x00


	//----- nvinfo : EIATTR_KPARAM_INFO
	.align		4
.L_23:
        /*0088*/ 	.byte	0x04, 0x17
        /*008a*/ 	.short	(.L_25 - .L_24)
.L_24:
        /*008c*/ 	.word	0x00000000
        /*0090*/ 	.short	0x0000
        /*0092*/ 	.short	0x0000
        /*0094*/ 	.byte	0x00, 0xf4, 0x21, 0x00


	//----- nvinfo : EIATTR_SPARSE_MMA_MASK
	.align		4
.L_25:
        /*0098*/ 	.byte	0x03, 0x50
        /*009a*/ 	.short	0x0000


	//----- nvinfo : EIATTR_MAXREG_COUNT
	.align		4
        /*009c*/ 	.byte	0x03, 0x1b
        /*009e*/ 	.short	0x00ff


	//----- nvinfo : EIATTR_EXIT_INSTR_OFFSETS
	.align		4
        /*00a0*/ 	.byte	0x04, 0x1c
        /*00a2*/ 	.short	(.L_27 - .L_26)


	//   ....[0]....
.L_26:
        /*00a4*/ 	.word	0x00007a20


	//   ....[1]....
        /*00a8*/ 	.word	0x00007a60


	//----- nvinfo : EIATTR_REQNTID
	.align		4
.L_27:
        /*00ac*/ 	.byte	0x04, 0x10
        /*00ae*/ 	.short	(.L_29 - .L_28)
.L_28:
        /*00b0*/ 	.word	0x00000080
        /*00b4*/ 	.word	0x00000001
        /*00b8*/ 	.word	0x00000001


	//----- nvinfo : EIATTR_CBANK_PARAM_SIZE
	.align		4
.L_29:
        /*00bc*/ 	.byte	0x03, 0x19
        /*00be*/ 	.short	0x0038


	//----- nvinfo : EIATTR_PARAM_CBANK
	.align		4
        /*00c0*/ 	.byte	0x04, 0x0a
        /*00c2*/ 	.short	(.L_31 - .L_30)
	.align		4
.L_30:
        /*00c4*/ 	.word	index@(.nv.constant0.matmul_kernel)
        /*00c8*/ 	.short	0x0210
        /*00ca*/ 	.short	0x0038


	//----- nvinfo : EIATTR_SW_WAR
	.align		4
.L_31:
        /*00cc*/ 	.byte	0x04, 0x36
        /*00ce*/ 	.short	(.L_33 - .L_32)
.L_32:
        /*00d0*/ 	.word	0x00000008
.L_33:


//--------------------- .nv.callgraph             --------------------------
	.section	.nv.callgraph,"",@"SHT_CUDA_CALLGRAPH"
	.align	4
	.sectionentsize	8
	.align		4
        /*0000*/ 	.word	0x00000000
	.align		4
        /*0004*/ 	.word	0xffffffff
	.align		4
        /*0008*/ 	.word	0x00000000
	.align		4
        /*000c*/ 	.word	0xfffffffe
	.align		4
        /*0010*/ 	.word	0x00000000
	.align		4
        /*0014*/ 	.word	0xfffffffd
	.align		4
        /*0018*/ 	.word	0x00000000
	.align		4
        /*001c*/ 	.word	0xfffffffc


//--------------------- .text.matmul_kernel       --------------------------
	.section	.text.matmul_kernel,"ax",@progbits
	.sectionflags	@"SHF_BARRIERS=1"
	.align	128
        .global         matmul_kernel
        .type           matmul_kernel,@function
        .size           matmul_kernel,(.L_x_3 - matmul_kernel)
        .other          matmul_kernel,@"STO_CUDA_ENTRY STV_DEFAULT"
matmul_kernel:
.text.matmul_kernel:
[----:B------:R-:W1:Y:S01]  /*0000*/  LDC R1, c[0x0][0x28] ;  /* 0x00000a00ff017b82 */ /* 0x000e620000000800 */
[----:B------:R-:W-:Y:S01]  /*0010*/  ULDC UR24, c[0x0][0x228] ;  /* 0x00008a0000187ab9 */ /* 0x000fe20000000800 */
[----:B------:R-:W2:Y:S01]  /*0020*/  S2R R4, SR_CTAID.X ;  /* 0x0000000000047919 */ /* 0x000ea20000002500 */
[----:B------:R-:W-:-:S05]  /*0030*/  UIADD3 UR4, UR24, 0xff, URZ ;  /* 0x000000ff18047890 */ /* 0x000fca000fffe03f */
[----:B------:R-:W3:Y:S01]  /*0040*/  S2UR UR8, SR_CTAID.X ;  /* 0x00000000000879c3 */ /* 0x000ee20000002500 */
[----:B------:R-:W-:Y:S01]  /*0050*/  IABS R43, UR24 ;  /* 0x00000018002b7c13 */ /* 0x000fe20008000000 */
[----:B------:R-:W4:Y:S01]  /*0060*/  S2R R11, SR_TID.X ;  /* 0x00000000000b7919 */ /* 0x000f220000002100 */
[----:B------:R-:W-:Y:S01]  /*0070*/  USHF.R.S32.HI UR5, URZ, 0x1f, UR4 ;  /* 0x0000001f3f057899 */ /* 0x000fe20008011404 */
[----:B------:R-:W-:Y:S01]  /*0080*/  ULDC UR16, c[0x0][0x22c] ;  /* 0x00008b0000107ab9 */ /* 0x000fe20000000800 */
[----:B------:R-:W-:Y:S02]  /*0090*/  UMOV UR13, 0x400 ;  /* 0x00000400000d7882 */ /* 0x000fe40000000000 */
[----:B------:R-:W-:Y:S01]  /*00a0*/  ULEA.HI UR5, UR5, UR4, URZ, 0x8 ;  /* 0x0000000405057291 */ /* 0x000fe2000f8f403f */
[----:B------:R-:W5:Y:S01]  /*00b0*/  LDC.64 R190, c[0x0][0x210] ;  /* 0x00008400ffbe7b82 */ /* 0x000f620000000a00 */
[----:B------:R-:W-:Y:S01]  /*00c0*/  ULDC.64 UR20, c[0x0][0x208] ;  /* 0x0000820000147ab9 */ /* 0x000fe20000000a00 */
[----:B------:R-:W-:Y:S01]  /*00d0*/  UMOV UR4, URZ ;  /* 0x0000003f00047c82 */ /* 0x000fe20008000000 */
[----:B------:R-:W-:-:S04]  /*00e0*/  USHF.R.S32.HI UR5, URZ, 0x8, UR5 ;  /* 0x000000083f057899 */ /* 0x000fc80008011405 */
[----:B------:R-:W-:Y:S01]  /*00f0*/  USHF.L.U32 UR7, UR5, 0x3, URZ ;  /* 0x0000000305077899 */ /* 0x000fe2000800063f */
[----:B------:R-:W1:Y:S05]  /*0100*/  LDC R241, c[0x0][0x234] ;  /* 0x00008d00fff17b82 */ /* 0x000e6a0000000800 */
[----:B------:R-:W-:-:S03]  /*0110*/  IMAD.U32 R3, RZ, RZ, UR7 ;  /* 0x00000007ff037e24 */ /* 0x000fc6000f8e00ff */
[----:B------:R-:W3:Y:S02]  /*0120*/  LDC.64 R188, c[0x0][0x218] ;  /* 0x00008600ffbc7b82 */ /* 0x000ee40000000a00 */
[-C--:B------:R-:W-:Y:S02]  /*0130*/  IABS R0, R3.reuse ;  /* 0x0000000300007213 */ /* 0x080fe40000000000 */
[----:B------:R-:W-:Y:S02]  /*0140*/  IABS R3, R3 ;  /* 0x0000000300037213 */ /* 0x000fe40000000000 */
[----:B------:R-:W-:Y:S02]  /*0150*/  R2UR UR10, R0 ;  /* 0x00000000000a72ca */ /* 0x000fe400000e0000 */
[----:B--2---:R-:W-:Y:S02]  /*0160*/  IABS R4, R4 ;  /* 0x0000000400047213 */ /* 0x004fe40000000000 */
[----:B----4-:R-:W-:-:S02]  /*0170*/  SHF.R.S32.HI R5, RZ, 0x5, R11 ;  /* 0x00000005ff057819 */ /* 0x010fc4000001140b */
[----:B------:R-:W-:Y:S02]  /*0180*/  R2UR UR9, R4 ;  /* 0x00000000040972ca */ /* 0x000fe400000e0000 */
[----:B------:R-:W-:Y:S02]  /*0190*/  SHF.R.S32.HI R6, RZ, 0x6, R11 ;  /* 0x00000006ff067819 */ /* 0x000fe4000001140b */
[----:B------:R-:W-:Y:S01]  /*01a0*/  LOP3.LUT R206, R11, 0x8, RZ, 0xc0, !PT ;  /* 0x000000080bce7812 */ /* 0x000fe200078ec0ff */
[----:B-1----:R-:W-:Y:S02]  /*01b0*/  IMAD.SHL.U32 R205, R241, 0x80, RZ ;  /* 0x00000080f1cd7824 */ /* 0x002fe400078e00ff */
[----:B------:R-:W1:Y:S08]  /*01c0*/  I2F.RP R0, UR10 ;  /* 0x0000000a00007d06 */ /* 0x000e700008209400 */
[----:B-1----:R-:W1:Y:S02]  /*01d0*/  MUFU.RCP R0, R0 ;  /* 0x0000000000007308 */ /* 0x002e640000001000 */
[----:B-1----:R-:W-:-:S02]  /*01e0*/  VIADD R2, R0, 0xffffffe ;  /* 0x0ffffffe00027836 */ /* 0x002fc40000000000 */
[----:B------:R-:W-:Y:S01]  /*01f0*/  IMAD.MOV R0, RZ, RZ, -R3 ;  /* 0x000000ffff007224 */ /* 0x000fe200078e0a03 */
[----:B------:R-:W-:-:S03]  /*0200*/  SHF.R.S32.HI R3, RZ, 0x4, R11 ;  /* 0x00000004ff037819 */ /* 0x000fc6000001140b */
[----:B------:R-:W1:Y:S01]  /*0210*/  F2I.FTZ.U32.TRUNC.NTZ R2, R2 ;  /* 0x0000000200027305 */ /* 0x000e62000021f000 */
[----:B------:R-:W-:Y:S02]  /*0220*/  SGXT R3, R3, 0x1 ;  /* 0x000000010303781a */ /* 0x000fe40000000200 */
[----:B-1----:R-:W-:Y:S02]  /*0230*/  R2UR UR5, R2 ;  /* 0x00000000020572ca */ /* 0x002fe400000e0000 */
[----:B------:R-:W-:-:S04]  /*0240*/  SHF.R.U32.HI R2, RZ, 0x5, R11 ;  /* 0x00000005ff027819 */ /* 0x000fc8000001160b */
[----:B------:R-:W-:-:S07]  /*0250*/  R2UR UR15, R2 ;  /* 0x00000000020f72ca */ /* 0x000fce00000e0000 */
[----:B------:R-:W-:-:S04]  /*0260*/  UIADD3 UR6, URZ, -UR5, URZ ;  /* 0x800000053f067290 */ /* 0x000fc8000fffe03f */
[----:B------:R-:W-:Y:S02]  /*0270*/  UIMAD UR6, UR6, UR10, URZ ;  /* 0x0000000a060672a4 */ /* 0x000fe4000f8e023f */
[----:B------:R-:W-:Y:S02]  /*0280*/  UIADD3 UR14, UR15, 0x1c, URZ ;  /* 0x0000001c0f0e7890 */ /* 0x000fe4000fffe03f */
[----:B------:R-:W-:Y:S02]  /*0290*/  UIMAD.WIDE.U32 UR4, UR5, UR6, UR4 ;  /* 0x00000006050472a5 */ /* 0x000fe4000f8e0004 */
[----:B------:R-:W-:Y:S01]  /*02a0*/  UISETP.GE.AND UP2, UPT, UR14, UR16, UPT ;  /* 0x000000100e00728c */ /* 0x000fe2000bf46270 */
[----:B------:R-:W-:Y:S01]  /*02b0*/  R2UR UR6, R0 ;  /* 0x00000000000672ca */ /* 0x000fe200000e0000 */
[----:B------:R-:W-:Y:S02]  /*02c0*/  UIMAD.WIDE.U32 UR4, UR5, UR9, URZ ;  /* 0x00000009050472a5 */ /* 0x000fe4000f8e003f */
[----:B------:R-:W-:-:S10]  /*02d0*/  UIADD3 UR25, UR15, 0x5c, URZ ;  /* 0x0000005c0f197890 */ /* 0x000fd4000fffe03f */
[----:B------:R-:W-:-:S04]  /*02e0*/  UIMAD UR4, UR5, UR6, UR9 ;  /* 0x00000006050472a4 */ /* 0x000fc8000f8e0209 */
[----:B------:R-:W-:-:S11]  /*02f0*/  UISETP.GT.U32.AND UP1, UPT, UR10, UR4, UPT ;  /* 0x000000040a00728c */ /* 0x000fd6000bf24070 */
[----:B------:R-:W-:Y:S02]  /*0300*/  @!UP1 UIADD3 UR4, UR4, -UR10, URZ ;  /* 0x8000000a04049290 */ /* 0x000fe4000fffe03f */
[----:B------:R-:W-:Y:S02]  /*0310*/  @!UP1 UIADD3 UR5, UR5, 0x1, URZ ;  /* 0x0000000105059890 */ /* 0x000fe4000fffe03f */
[----:B------:R-:W-:Y:S02]  /*0320*/  UISETP.GE.U32.AND UP0, UPT, UR4, UR10, UPT ;  /* 0x0000000a0400728c */ /* 0x000fe4000bf06070 */
[----:B---3--:R-:W-:-:S04]  /*0330*/  ULOP3.LUT UR4, UR8, UR7, URZ, 0x3c, !UPT ;  /* 0x0000000708047292 */ /* 0x008fc8000f8e3c3f */
[----:B------:R-:W-:-:S03]  /*0340*/  UISETP.GE.AND UP1, UPT, UR4, URZ, UPT ;  /* 0x0000003f0400728c */ /* 0x000fc6000bf26270 */
[----:B------:R-:W-:Y:S02]  /*0350*/  UMOV UR4, 0xfffffff8 ;  /* 0xfffffff800047882 */ /* 0x000fe40000000000 */
[----:B------:R-:W-:Y:S02]  /*0360*/  @UP0 UIADD3 UR5, UR5, 0x1, URZ ;  /* 0x0000000105050890 */ /* 0x000fe4000fffe03f */
[----:B------:R-:W-:-:S05]  /*0370*/  UISETP.NE.AND UP0, UPT, UR7, URZ, UPT ;  /* 0x0000003f0700728c */ /* 0x000fca000bf05270 */
[----:B------:R-:W-:Y:S02]  /*0380*/  UMOV UR6, UR5 ;  /* 0x0000000500067c82 */ /* 0x000fe40008000000 */
[----:B------:R-:W-:-:S04]  /*0390*/  @!UP1 UIADD3 UR6, -UR6, URZ, URZ ;  /* 0x0000003f06069290 */ /* 0x000fc8000fffe13f */
[----:B------:R-:W-:-:S04]  /*03a0*/  @!UP0 ULOP3.LUT UR6, URZ, UR7, URZ, 0x33, !UPT ;  /* 0x000000073f068292 */ /* 0x000fc8000f8e333f */
[----:B------:R-:W-:-:S04]  /*03b0*/  UIMAD UR4, UR6, UR4, 0x1 ;  /* 0x00000001060474a4 */ /* 0x000fc8000f8e0204 */
[----:B------:R-:W-:-:S04]  /*03c0*/  UISETP.LT.AND UP0, UPT, UR4, 0x8, UPT ;  /* 0x000000080400788c */ /* 0x000fc8000bf01270 */
[----:B------:R-:W-:Y:S02]  /*03d0*/  USEL UR11, UR4, 0x8, UP0 ;  /* 0x00000008040b7887 */ /* 0x000fe40008000000 */
[----:B------:R-:W-:-:S04]  /*03e0*/  UIADD3 UR4, -UR6, URZ, URZ ;  /* 0x0000003f06047290 */ /* 0x000fc8000fffe13f */
[----:B------:R-:W-:Y:S01]  /*03f0*/  IMAD.U32 R4, RZ, RZ, UR11 ;  /* 0x0000000bff047e24 */ /* 0x000fe2000f8e00ff */
[----:B------:R-:W-:-:S03]  /*0400*/  UIMAD UR7, UR7, UR4, UR8 ;  /* 0x00000004070772a4 */ /* 0x000fc6000f8e0208 */
[----:B------:R-:W-:Y:S01]  /*0410*/  UMOV UR4, URZ ;  /* 0x0000003f00047c82 */ /* 0x000fe20008000000 */
[-C--:B------:R-:W-:Y:S02]  /*0420*/  IABS R0, R4.reuse ;  /* 0x0000000400007213 */ /* 0x080fe40000000000 */
[----:B------:R-:W-:Y:S02]  /*0430*/  IABS R7, R4 ;  /* 0x0000000400077213 */ /* 0x000fe40000000000 */
[----:B------:R-:W-:Y:S02]  /*0440*/  R2UR UR12, R0 ;  /* 0x00000000000c72ca */ /* 0x000fe400000e0000 */
[----:B------:R-:W-:Y:S01]  /*0450*/  IABS R8, UR7 ;  /* 0x0000000700087c13 */ /* 0x000fe20008000000 */
[----:B------:R-:W-:Y:S01]  /*0460*/  IMAD.MOV R9, RZ, RZ, -R7 ;  /* 0x000000ffff097224 */ /* 0x000fe200078e0a07 */
[----:B------:R-:W-:Y:S02]  /*0470*/  SGXT R4, R6, 0x1 ;  /* 0x000000010604781a */ /* 0x000fe40000000200 */
[----:B------:R-:W-:Y:S01]  /*0480*/  R2UR UR9, R8 ;  /* 0x00000000080972ca */ /* 0x000fe200000e0000 */
[----:B------:R-:W-:Y:S01]  /*0490*/  IMAD.SHL.U32 R8, R206, 0x200, RZ ;  /* 0x00000200ce087824 */ /* 0x000fe200078e00ff */
[----:B------:R-:W-:-:S05]  /*04a0*/  R2UR UR10, R9 ;  /* 0x00000000090a72ca */ /* 0x000fca00000e0000 */
[----:B------:R-:W1:Y:S08]  /*04b0*/  I2F.RP R0, UR12 ;  /* 0x0000000c00007d06 */ /* 0x000e700008209400 */
[----:B-1----:R-:W1:Y:S02]  /*04c0*/  MUFU.RCP R0, R0 ;  /* 0x0000000000007308 */ /* 0x002e640000001000 */
[----:B-1----:R-:W-:Y:S01]  /*04d0*/  VIADD R2, R0, 0xffffffe ;  /* 0x0ffffffe00027836 */ /* 0x002fe20000000000 */
[----:B------:R-:W-:-:S02]  /*04e0*/  SGXT R0, R5, 0x1 ;  /* 0x000000010500781a */ /* 0x000fc40000000200 */
[----:B------:R-:W-:Y:S02]  /*04f0*/  LOP3.LUT R5, R4, 0x90, RZ, 0xc0, !PT ;  /* 0x0000009004057812 */ /* 0x000fe400078ec0ff */
[----:B------:R-:W-:Y:S01]  /*0500*/  LOP3.LUT R6, R0, 0x90, RZ, 0xc0, !PT ;  /* 0x0000009000067812 */ /* 0x000fe200078ec0ff */
[----:B------:R-:W1:Y:S01]  /*0510*/  F2I.FTZ.U32.TRUNC.NTZ R2, R2 ;  /* 0x0000000200027305 */ /* 0x000e62000021f000 */
[----:B------:R-:W-:Y:S01]  /*0520*/  LOP3.LUT R24, R5, 0x48, R0, 0xf8, !PT ;  /* 0x0000004805187812 */ /* 0x000fe200078ef800 */
[C---:B------:R-:W-:Y:S01]  /*0530*/  IMAD.SHL.U32 R5, R11.reuse, 0x8, RZ ;  /* 0x000000080b057824 */ /* 0x040fe200078e00ff */
[----:B------:R-:W-:Y:S01]  /*0540*/  LOP3.LUT R7, R6, 0x48, R3, 0xf8, !PT ;  /* 0x0000004806077812 */ /* 0x000fe200078ef803 */
[C---:B------:R-:W-:Y:S01]  /*0550*/  IMAD.SHL.U32 R6, R206.reuse, 0x400, RZ ;  /* 0x00000400ce067824 */ /* 0x040fe200078e00ff */
[----:B------:R-:W-:Y:S01]  /*0560*/  LOP3.LUT R0, R11, 0x10, RZ, 0xc0, !PT ;  /* 0x000000100b007812 */ /* 0x000fe200078ec0ff */
[----:B------:R-:W-:Y:S01]  /*0570*/  IMAD.SHL.U32 R206, R206, 0x8, RZ ;  /* 0x00000008cece7824 */ /* 0x000fe200078e00ff */
[----:B------:R-:W-:-:S02]  /*0580*/  LOP3.LUT R207, R5, 0x38, RZ, 0xc0, !PT ;  /* 0x0000003805cf7812 */ /* 0x000fc400078ec0ff */
[----:B------:R-:W-:Y:S01]  /*0590*/  LOP3.LUT R3, R6, 0x38, R5, 0xf8, !PT ;  /* 0x0000003806037812 */ /* 0x000fe200078ef805 */
[----:B------:R-:W-:Y:S01]  /*05a0*/  IMAD.SHL.U32 R9, R0, 0x400, RZ ;  /* 0x0000040000097824 */ /* 0x000fe200078e00ff */
[----:B------:R-:W-:Y:S02]  /*05b0*/  LOP3.LUT R0, R5, 0x18, RZ, 0xc0, !PT ;  /* 0x0000001805007812 */ /* 0x000fe400078ec0ff */
[----:B------:R-:W-:Y:S01]  /*05c0*/  LOP3.LUT R13, R8, 0xc00, R207, 0xfe, !PT ;  /* 0x00000c00080d7812 */ /* 0x000fe200078efecf */
[----:B------:R-:W-:Y:S01]  /*05d0*/  IMAD.IADD R12, R6, 0x1, R9 ;  /* 0x00000001060c7824 */ /* 0x000fe200078e0209 */
[----:B-1----:R-:W-:Y:S02]  /*05e0*/  R2UR UR5, R2 ;  /* 0x00000000020572ca */ /* 0x002fe400000e0000 */
[----:B------:R-:W1:Y:S01]  /*05f0*/  I2F.RP R2, R43 ;  /* 0x0000002b00027306 */ /* 0x000e620000209400 */
[----:B------:R-:W-:Y:S02]  /*0600*/  LOP3.LUT R155, R3, R9, RZ, 0xfc, !PT ;  /* 0x00000009039b7212 */ /* 0x000fe400078efcff */
[----:B------:R-:W-:-:S02]  /*0610*/  LOP3.LUT R10, R0, 0x120, RZ, 0xfc, !PT ;  /* 0x00000120000a7812 */ /* 0x000fc400078efcff */
[C---:B------:R-:W-:Y:S02]  /*0620*/  LOP3.LUT R14, R0.reuse, 0x320, RZ, 0xfc, !PT ;  /* 0x00000320000e7812 */ /* 0x040fe400078efcff */
[C---:B------:R-:W-:Y:S02]  /*0630*/  LOP3.LUT R16, R0.reuse, 0x520, RZ, 0xfc, !PT ;  /* 0x0000052000107812 */ /* 0x040fe400078efcff */
[C---:B------:R-:W-:Y:S02]  /*0640*/  LOP3.LUT R18, R0.reuse, 0x720, RZ, 0xfc, !PT ;  /* 0x0000072000127812 */ /* 0x040fe400078efcff */
[----:B------:R-:W-:Y:S01]  /*0650*/  UIADD3 UR8, URZ, -UR5, URZ ;  /* 0x800000053f087290 */ /* 0x000fe2000fffe03f */
[C---:B------:R-:W-:Y:S02]  /*0660*/  LOP3.LUT R20, R0.reuse, 0x920, RZ, 0xfc, !PT ;  /* 0x0000092000147812 */ /* 0x040fe400078efcff */
[C---:B------:R-:W-:Y:S01]  /*0670*/  LOP3.LUT R22, R0.reuse, 0xb20, RZ, 0xfc, !PT ;  /* 0x00000b2000167812 */ /* 0x040fe200078efcff */
[----:B------:R-:W-:Y:S01]  /*0680*/  UIMAD UR8, UR8, UR12, URZ ;  /* 0x0000000c080872a4 */ /* 0x000fe2000f8e023f */
[----:B-1----:R-:W1:Y:S01]  /*0690*/  MUFU.RCP R2, R2 ;  /* 0x0000000200027308 */ /* 0x002e620000001000 */
[----:B------:R-:W-:-:S02]  /*06a0*/  LOP3.LUT R26, R0, 0xd20, RZ, 0xfc, !PT ;  /* 0x00000d20001a7812 */ /* 0x000fc400078efcff */
[----:B------:R-:W-:Y:S01]  /*06b0*/  UIMAD.WIDE.U32 UR4, UR5, UR8, UR4 ;  /* 0x00000008050472a5 */ /* 0x000fe2000f8e0004 */
[C---:B------:R-:W-:Y:S02]  /*06c0*/  LOP3.LUT R28, R0.reuse, 0xf20, RZ, 0xfc, !PT ;  /* 0x00000f20001c7812 */ /* 0x040fe400078efcff */
[C---:B------:R-:W-:Y:S01]  /*06d0*/  LOP3.LUT R30, R0.reuse, 0x1120, RZ, 0xfc, !PT ;  /* 0x00001120001e7812 */ /* 0x040fe200078efcff */
[----:B------:R-:W-:Y:S01]  /*06e0*/  UIMAD.WIDE.U32 UR4, UR5, UR9, URZ ;  /* 0x00000009050472a5 */ /* 0x000fe2000f8e003f */
[C---:B------:R-:W-:Y:S02]  /*06f0*/  LOP3.LUT R32, R0.reuse, 0x1320, RZ, 0xfc, !PT ;  /* 0x0000132000207812 */ /* 0x040fe400078efcff */
[C---:B------:R-:W-:Y:S01]  /*0700*/  LOP3.LUT R34, R0.reuse, 0x1520, RZ, 0xfc, !PT ;  /* 0x0000152000227812 */ /* 0x040fe200078efcff */
[----:B------:R-:W-:Y:S01]  /*0710*/  UIMAD UR4, UR5, UR10, UR9 ;  /* 0x0000000a050472a4 */ /* 0x000fe2000f8e0209 */
[C---:B------:R-:W-:Y:S01]  /*0720*/  LOP3.LUT R36, R0.reuse, 0x1720, RZ, 0xfc, !PT ;  /* 0x0000172000247812 */ /* 0x040fe200078efcff */
[----:B------:R-:W-:Y:S01]  /*0730*/  UIADD3 UR10, UR16, -0x80, URZ ;  /* 0xffffff80100a7890 */ /* 0x000fe2000fffe03f */
[C---:B------:R-:W-:Y:S01]  /*0740*/  LOP3.LUT R38, R0.reuse, 0x1920, RZ, 0xfc, !PT ;  /* 0x0000192000267812 */ /* 0x040fe200078efcff */
[----:B------:R-:W-:Y:S01]  /*0750*/  UISETP.GT.U32.AND UP1, UPT, UR12, UR4, UPT ;  /* 0x000000040c00728c */ /* 0x000fe2000bf24070 */
[----:B------:R-:W-:Y:S01]  /*0760*/  LOP3.LUT R40, R0, 0x1b20, RZ, 0xfc, !PT ;  /* 0x00001b2000287812 */ /* 0x000fe200078efcff */
[----:B-1----:R-:W-:Y:S01]  /*0770*/  VIADD R2, R2, 0xffffffe ;  /* 0x0ffffffe02027836 */ /* 0x002fe20000000000 */
[----:B------:R-:W-:-:S02]  /*0780*/  LOP3.LUT R42, R0, 0x1d20, RZ, 0xfc, !PT ;  /* 0x00001d20002a7812 */ /* 0x000fc400078efcff */
[----:B------:R-:W-:Y:S01]  /*0790*/  LOP3.LUT R44, R0, 0x1f20, RZ, 0xfc, !PT ;  /* 0x00001f20002c7812 */ /* 0x000fe200078efcff */
[----:B------:R-:W1:Y:S01]  /*07a0*/  F2I.FTZ.U32.TRUNC.NTZ R3, R2 ;  /* 0x0000000200037305 */ /* 0x000e62000021f000 */
[--C-:B------:R-:W-:Y:S02]  /*07b0*/  LOP3.LUT R10, R10, 0x20, R5.reuse, 0x78, !PT ;  /* 0x000000200a0a7812 */ /* 0x100fe400078e7805 */
[--C-:B------:R-:W-:Y:S02]  /*07c0*/  LOP3.LUT R14, R14, 0x20, R5.reuse, 0x78, !PT ;  /* 0x000000200e0e7812 */ /* 0x100fe400078e7805 */
[----:B------:R-:W-:Y:S01]  /*07d0*/  @!UP1 UIADD3 UR4, UR4, -UR12, URZ ;  /* 0x8000000c04049290 */ /* 0x000fe2000fffe03f */
[--C-:B------:R-:W-:Y:S01]  /*07e0*/  LOP3.LUT R16, R16, 0x20, R5.reuse, 0x78, !PT ;  /* 0x0000002010107812 */ /* 0x100fe200078e7805 */
[----:B------:R-:W-:Y:S01]  /*07f0*/  @!UP1 UIADD3 UR5, UR5, 0x1, URZ ;  /* 0x0000000105059890 */ /* 0x000fe2000fffe03f */
[--C-:B------:R-:W-:Y:S01]  /*0800*/  LOP3.LUT R18, R18, 0x20, R5.reuse, 0x78, !PT ;  /* 0x0000002012127812 */ /* 0x100fe200078e7805 */
[----:B------:R-:W-:Y:S01]  /*0810*/  UISETP.GE.U32.AND UP0, UPT, UR4, UR12, UPT ;  /* 0x0000000c0400728c */ /* 0x000fe2000bf06070 */
[--C-:B------:R-:W-:Y:S01]  /*0820*/  LOP3.LUT R20, R20, 0x20, R5.reuse, 0x78, !PT ;  /* 0x0000002014147812 */ /* 0x100fe200078e7805 */
[----:B------:R-:W-:Y:S01]  /*0830*/  ULOP3.LUT UR4, UR7, UR11, URZ, 0x3c, !UPT ;  /* 0x0000000b07047292 */ /* 0x000fe2000f8e3c3f */
[----:B------:R-:W-:-:S02]  /*0840*/  LOP3.LUT R22, R22, 0x20, R5, 0x78, !PT ;  /* 0x0000002016167812 */ /* 0x000fc400078e7805 */
[--C-:B------:R-:W-:Y:S01]  /*0850*/  LOP3.LUT R26, R26, 0x20, R5.reuse, 0x78, !PT ;  /* 0x000000201a1a7812 */ /* 0x100fe200078e7805 */
[----:B------:R-:W-:Y:S01]  /*0860*/  UISETP.GE.AND UP1, UPT, UR4, URZ, UPT ;  /* 0x0000003f0400728c */ /* 0x000fe2000bf26270 */
[----:B------:R-:W-:Y:S01]  /*0870*/  LOP3.LUT R28, R28, 0x20, R5, 0x78, !PT ;  /* 0x000000201c1c7812 */ /* 0x000fe200078e7805 */
[----:B-1----:R-:W-:Y:S01]  /*0880*/  IMAD.MOV R2, RZ, RZ, -R3 ;  /* 0x000000ffff027224 */ /* 0x002fe200078e0a03 */
[--C-:B------:R-:W-:Y:S01]  /*0890*/  LOP3.LUT R30, R30, 0x20, R5.reuse, 0x78, !PT ;  /* 0x000000201e1e7812 */ /* 0x100fe200078e7805 */
[----:B------:R-:W-:Y:S01]  /*08a0*/  UIADD3 UR4, UR16, 0x7f, URZ ;  /* 0x0000007f10047890 */ /* 0x000fe2000fffe03f */
[--C-:B------:R-:W-:Y:S01]  /*08b0*/  LOP3.LUT R32, R32, 0x20, R5.reuse, 0x78, !PT ;  /* 0x0000002020207812 */ /* 0x100fe200078e7805 */
[----:B------:R-:W-:Y:S01]  /*08c0*/  @UP0 UIADD3 UR5, UR5, 0x1, URZ ;  /* 0x0000000105050890 */ /* 0x000fe2000fffe03f */
[--C-:B------:R-:W-:Y:S01]  /*08d0*/  LOP3.LUT R34, R34, 0x20, R5.reuse, 0x78, !PT ;  /* 0x0000002022227812 */ /* 0x100fe200078e7805 */
[----:B------:R-:W-:Y:S01]  /*08e0*/  UISETP.NE.AND UP0, UPT, UR11, URZ, UPT ;  /* 0x0000003f0b00728c */ /* 0x000fe2000bf05270 */
[----:B------:R-:W-:-:S02]  /*08f0*/  LOP3.LUT R36, R36, 0x20, R5, 0x78, !PT ;  /* 0x0000002024247812 */ /* 0x000fc400078e7805 */
[--C-:B------:R-:W-:Y:S02]  /*0900*/  LOP3.LUT R38, R38, 0x20, R5.reuse, 0x78, !PT ;  /* 0x0000002026267812 */ /* 0x100fe400078e7805 */
[--C-:B------:R-:W-:Y:S01]  /*0910*/  LOP3.LUT R40, R40, 0x20, R5.reuse, 0x78, !PT ;  /* 0x0000002028287812 */ /* 0x100fe200078e7805 */
[----:B------:R-:W-:Y:S01]  /*0920*/  UMOV UR12, UR5 ;  /* 0x00000005000c7c82 */ /* 0x000fe20008000000 */
[--C-:B------:R-:W-:Y:S01]  /*0930*/  LOP3.LUT R42, R42, 0x20, R5.reuse, 0x78, !PT ;  /* 0x000000202a2a7812 */ /* 0x100fe200078e7805 */
[----:B------:R-:W-:Y:S01]  /*0940*/  @!UP1 UIADD3 UR12, -UR12, URZ, URZ ;  /* 0x0000003f0c0c9290 */ /* 0x000fe2000fffe13f */
[--C-:B------:R-:W-:Y:S01]  /*0950*/  LOP3.LUT R44, R44, 0x20, R5.reuse, 0x78, !PT ;  /* 0x000000202c2c7812 */ /* 0x100fe200078e7805 */
[----:B------:R-:W-:Y:S01]  /*0960*/  UISETP.GT.AND UP1, UPT, UR4, 0xff, UPT ;  /* 0x000000ff0400788c */ /* 0x000fe2000bf24270 */
[----:B------:R-:W-:Y:S01]  /*0970*/  LOP3.LUT R0, R8, 0x38, R5, 0xf8, !PT ;  /* 0x0000003808007812 */ /* 0x000fe200078ef805 */
[----:B------:R-:W-:Y:S01]  /*0980*/  @!UP0 ULOP3.LUT UR12, URZ, UR11, URZ, 0x33, !UPT ;  /* 0x0000000b3f0c8292 */ /* 0x000fe2000f8e333f */
[CC--:B------:R-:W-:Y:S01]  /*0990*/  LOP3.LUT R25, R9.reuse, R6.reuse, R10, 0xfe, !PT ;  /* 0x0000000609197212 */ /* 0x0c0fe200078efe0a */
[----:B------:R-:W-:Y:S01]  /*09a0*/  UISETP.GT.AND UP0, UPT, UR4, 0x7f, UPT ;  /* 0x0000007f0400788c */ /* 0x000fe2000bf04270 */
[CC--:B------:R-:W-:Y:S01]  /*09b0*/  LOP3.LUT R157, R9.reuse, R6.reuse, R14, 0xfe, !PT ;  /* 0x00000006099d7212 */ /* 0x0c0fe200078efe0e */
[----:B------:R-:W1:Y:S01]  /*09c0*/  S2UR UR5, SR_CgaCtaId ;  /* 0x00000000000579c3 */ /* 0x000e620000008800 */
[CC--:B------:R-:W-:Y:S01]  /*09d0*/  LOP3.LUT R27, R9.reuse, R6.reuse, R16, 0xfe, !PT ;  /* 0x00000006091b7212 */ /* 0x0c0fe200078efe10 */
[----:B------:R-:W-:Y:S01]  /*09e0*/  USEL UR8, URZ, 0x10, !UP0 ;  /* 0x000000103f087887 */ /* 0x000fe2000c000000 */
[CC--:B------:R-:W-:Y:S01]  /*09f0*/  LOP3.LUT R159, R9.reuse, R6.reuse, R18, 0xfe, !PT ;  /* 0x00000006099f7212 */ /* 0x0c0fe200078efe12 */
[----:B------:R-:W-:Y:S01]  /*0a00*/  UIADD3 UR11, UR16, -0x100, URZ ;  /* 0xffffff00100b7890 */ /* 0x000fe2000fffe03f */
[CC--:B------:R-:W-:Y:S01]  /*0a10*/  LOP3.LUT R29, R9.reuse, R6.reuse, R20, 0xfe, !PT ;  /* 0x00000006091d7212 */ /* 0x0c0fe200078efe14 */
[----:B------:R-:W-:Y:S01]  /*0a20*/  UISETP.GT.AND UP0, UPT, UR4, 0x17f, UPT ;  /* 0x0000017f0400788c */ /* 0x000fe2000bf04270 */
[----:B------:R-:W-:-:S02]  /*0a30*/  LOP3.LUT R161, R9, R6, R22, 0xfe, !PT ;  /* 0x0000000609a17212 */ /* 0x000fc400078efe16 */
[CC--:B------:R-:W-:Y:S02]  /*0a40*/  LOP3.LUT R31, R9.reuse, R6.reuse, R26, 0xfe, !PT ;  /* 0x00000006091f7212 */ /* 0x0c0fe400078efe1a */
[CC--:B------:R-:W-:Y:S02]  /*0a50*/  LOP3.LUT R163, R9.reuse, R6.reuse, R28, 0xfe, !PT ;  /* 0x0000000609a37212 */ /* 0x0c0fe400078efe1c */
[CC--:B------:R-:W-:Y:S01]  /*0a60*/  LOP3.LUT R35, R9.reuse, R6.reuse, R30, 0xfe, !PT ;  /* 0x0000000609237212 */ /* 0x0c0fe200078efe1e */
[----:B------:R-:W-:Y:S01]  /*0a70*/  IMAD.U32 R30, RZ, RZ, UR8 ;  /* 0x00000008ff1e7e24 */ /* 0x000fe2000f8e00ff */
[CC--:B------:R-:W-:Y:S02]  /*0a80*/  LOP3.LUT R165, R9.reuse, R6.reuse, R32, 0xfe, !PT ;  /* 0x0000000609a57212 */ /* 0x0c0fe400078efe20 */
[CC--:B------:R-:W-:Y:S02]  /*0a90*/  LOP3.LUT R37, R9.reuse, R6.reuse, R34, 0xfe, !PT ;  /* 0x0000000609257212 */ /* 0x0c0fe400078efe22 */
[----:B------:R-:W-:-:S02]  /*0aa0*/  LOP3.LUT R167, R9, R6, R36, 0xfe, !PT ;  /* 0x0000000609a77212 */ /* 0x000fc400078efe24 */
[CC--:B------:R-:W-:Y:S02]  /*0ab0*/  LOP3.LUT R39, R9.reuse, R6.reuse, R38, 0xfe, !PT ;  /* 0x0000000609277212 */ /* 0x0c0fe400078efe26 */
[CC--:B------:R-:W-:Y:S01]  /*0ac0*/  LOP3.LUT R169, R9.reuse, R6.reuse, R40, 0xfe, !PT ;  /* 0x0000000609a97212 */ /* 0x0c0fe200078efe28 */
[----:B-1----:R-:W-:Y:S01]  /*0ad0*/  ULEA UR13, UR5, UR13, 0x18 ;  /* 0x0000000d050d7291 */ /* 0x002fe2000f8ec03f */
[CC--:B------:R-:W-:Y:S01]  /*0ae0*/  LOP3.LUT R41, R9.reuse, R6.reuse, R42, 0xfe, !PT ;  /* 0x0000000609297212 */ /* 0x0c0fe200078efe2a */
[----:B------:R-:W-:Y:S01]  /*0af0*/  USEL UR5, UR8, URZ, !UP2 ;  /* 0x0000003f08057287 */ /* 0x000fe2000d000000 */
[----:B------:R-:W-:Y:S02]  /*0b00*/  LOP3.LUT R171, R9, R6, R44, 0xfe, !PT ;  /* 0x0000000609ab7212 */ /* 0x000fe400078efe2c */
[C---:B------:R-:W-:Y:S02]  /*0b10*/  LOP3.LUT R9, R7.reuse, R0, RZ, 0x3c, !PT ;  /* 0x0000000007097212 */ /* 0x040fe400078e3cff */
[--C-:B------:R-:W-:Y:S01]  /*0b20*/  LOP3.LUT R10, R7, 0x120, R4.reuse, 0xf8, !PT ;  /* 0x00000120070a7812 */ /* 0x100fe200078ef804 */
[----:B------:R-:W-:Y:S01]  /*0b30*/  IMAD R7, R2, R43, RZ ;  /* 0x0000002b02077224 */ /* 0x000fe200078e02ff */
[----:B------:R-:W-:Y:S01]  /*0b40*/  LOP3.LUT R0, R9, 0x120, R4, 0x78, !PT ;  /* 0x0000012009007812 */ /* 0x000fe200078e7804 */
[----:B------:R-:W-:Y:S01]  /*0b50*/  IMAD.U32 R9, RZ, RZ, UR12 ;  /* 0x0000000cff097e24 */ /* 0x000fe2000f8e00ff */
[----:B------:R-:W-:Y:S01]  /*0b60*/  LOP3.LUT R4, R5, 0xf8, RZ, 0xc0, !PT ;  /* 0x000000f805047812 */ /* 0x000fe200078ec0ff */
[----:B------:R-:W-:Y:S01]  /*0b70*/  IMAD.MOV.U32 R2, RZ, RZ, RZ ;  /* 0x000000ffff027224 */ /* 0x000fe200078e00ff */
[----:B------:R-:W-:-:S02]  /*0b80*/  SHF.R.U32.HI R14, RZ, 0x5, R11 ;  /* 0x00000005ff0e7819 */ /* 0x000fc4000001160b */
[C-C-:B------:R-:W-:Y:S01]  /*0b90*/  LOP3.LUT R11, R8.reuse, 0xa00, R207.reuse, 0xfe, !PT ;  /* 0x00000a00080b7812 */ /* 0x140fe200078efecf */
[----:B------:R-:W-:Y:S01]  /*0ba0*/  IMAD R32, R9, 0x100, R4 ;  /* 0x0000010009207824 */ /* 0x000fe200078e0204 */
[----:B------:R-:W-:Y:S01]  /*0bb0*/  LOP3.LUT R9, R8, 0x800, R207, 0xfe, !PT ;  /* 0x0000080008097812 */ /* 0x000fe200078efecf */
[----:B------:R-:W-:Y:S01]  /*0bc0*/  IMAD.HI.U32 R6, R3, R7, R2 ;  /* 0x0000000703067227 */ /* 0x000fe200078e0002 */
[----:B------:R-:W-:Y:S02]  /*0bd0*/  LOP3.LUT R2, R206, 0x38, R5, 0xf8, !PT ;  /* 0x00000038ce027812 */ /* 0x000fe400078ef805 */
[----:B------:R-:W-:Y:S02]  /*0be0*/  IABS R192, R32 ;  /* 0x0000002000c07213 */ /* 0x000fe40000000000 */
[----:B------:R-:W-:Y:S01]  /*0bf0*/  LOP3.LUT R5, R8, 0x400, R207, 0xfe, !PT ;  /* 0x0000040008057812 */ /* 0x000fe200078efecf */
[----:B-----5:R-:W-:Y:S01]  /*0c00*/  IMAD.WIDE.U32 R68, R2, 0x2, R190 ;  /* 0x0000000202447825 */ /* 0x020fe200078e00be */
[----:B------:R-:W-:-:S02]  /*0c10*/  LOP3.LUT R7, R8, 0x600, R207, 0xfe, !PT ;  /* 0x0000060008077812 */ /* 0x000fc400078efecf */
[C-C-:B------:R-:W-:Y:S02]  /*0c20*/  LOP3.LUT R3, R8.reuse, 0x200, R207.reuse, 0xfe, !PT ;  /* 0x0000020008037812 */ /* 0x140fe400078efecf */
[----:B------:R-:W-:Y:S01]  /*0c30*/  LOP3.LUT R15, R8, 0xe00, R207, 0xfe, !PT ;  /* 0x00000e00080f7812 */ /* 0x000fe200078efecf */
[----:B------:R-:W-:Y:S01]  /*0c40*/  IMAD.HI.U32 R8, R6, R192, RZ ;  /* 0x000000c006087227 */ /* 0x000fe200078e00ff */
[C---:B------:R-:W-:Y:S02]  /*0c50*/  LOP3.LUT R4, R10.reuse, R5, RZ, 0x3c, !PT ;  /* 0x000000050a047212 */ /* 0x040fe400078e3cff */
[C---:B------:R-:W-:Y:S02]  /*0c60*/  LOP3.LUT R5, R10.reuse, R7, RZ, 0x3c, !PT ;  /* 0x000000070a057212 */ /* 0x040fe400078e3cff */
[----:B------:R-:W-:Y:S01]  /*0c70*/  LOP3.LUT R7, R10, R11, RZ, 0x3c, !PT ;  /* 0x0000000b0a077212 */ /* 0x000fe200078e3cff */
[----:B------:R-:W-:Y:S01]  /*0c80*/  IMAD.MOV R11, RZ, RZ, -R8 ;  /* 0x000000ffff0b7224 */ /* 0x000fe200078e0a08 */
[----:B------:R-:W-:-:S02]  /*0c90*/  ISETP.GE.AND P0, PT, R2, UR16, PT ;  /* 0x0000001002007c0c */ /* 0x000fc4000bf06270 */
[----:B------:R-:W-:Y:S01]  /*0ca0*/  LOP3.LUT R6, R10, R9, RZ, 0x3c, !PT ;  /* 0x000000090a067212 */ /* 0x000fe200078e3cff */
[C---:B------:R-:W-:Y:S01]  /*0cb0*/  IMAD R192, R43.reuse, R11, R192 ;  /* 0x0000000b2bc07224 */ /* 0x040fe200078e02c0 */
[----:B------:R-:W-:Y:S02]  /*0cc0*/  SEL R16, R30, RZ, !P0 ;  /* 0x000000ff1e107207 */ /* 0x000fe40004000000 */
[C---:B------:R-:W-:Y:S02]  /*0cd0*/  LOP3.LUT R3, R10.reuse, R3, RZ, 0x3c, !PT ;  /* 0x000000030a037212 */ /* 0x040fe400078e3cff */
[----:B------:R-:W-:Y:S02]  /*0ce0*/  ISETP.GT.U32.AND P0, PT, R43, R192, PT ;  /* 0x000000c02b00720c */ /* 0x000fe40003f04070 */
[C---:B------:R-:W-:Y:S02]  /*0cf0*/  LOP3.LUT R8, R10.reuse, R13, RZ, 0x3c, !PT ;  /* 0x0000000d0a087212 */ /* 0x040fe400078e3cff */
[----:B------:R-:W-:-:S02]  /*0d00*/  LOP3.LUT R9, R10, R15, RZ, 0x3c, !PT ;  /* 0x0000000f0a097212 */ /* 0x000fc400078e3cff */
[----:B------:R-:W-:Y:S02]  /*0d10*/  SGXT.U32 R10, R14, 0x2 ;  /* 0x000000020e0a781a */ /* 0x000fe40000000000 */
[--C-:B------:R-:W-:Y:S02]  /*0d20*/  LOP3.LUT R13, R12, 0x200, R207.reuse, 0xfe, !PT ;  /* 0x000002000c0d7812 */ /* 0x100fe400078efecf */
[----:B------:R-:W-:Y:S02]  /*0d30*/  ISETP.GE.AND P1, PT, R10, UR16, PT ;  /* 0x000000100a007c0c */ /* 0x000fe4000bf26270 */
[----:B------:R-:W-:Y:S01]  /*0d40*/  LOP3.LUT R15, R12, 0x400, R207, 0xfe, !PT ;  /* 0x000004000c0f7812 */ /* 0x000fe200078efecf */
[----:B------:R-:W-:Y:S01]  /*0d50*/  @!P0 IMAD.IADD R192, R192, 0x1, -R43 ;  /* 0x00000001c0c08824 */ /* 0x000fe200078e0a2b */
[----:B------:R-:W-:Y:S02]  /*0d60*/  SEL R26, R30, RZ, !P1 ;  /* 0x000000ff1e1a7207 */ /* 0x000fe40004800000 */
[----:B------:R-:W-:-:S02]  /*0d70*/  LOP3.LUT R17, R12, 0x600, R207, 0xfe, !PT ;  /* 0x000006000c117812 */ /* 0x000fc400078efecf */
[----:B------:R-:W-:Y:S02]  /*0d80*/  ISETP.GT.U32.AND P1, PT, R43, R192, PT ;  /* 0x000000c02b00720c */ /* 0x000fe40003f24070 */
[----:B------:R-:W-:Y:S02]  /*0d90*/  LOP3.LUT R172, R10, 0x8, RZ, 0xfc, !PT ;  /* 0x000000080aac7812 */ /* 0x000fe400078efcff */
[C-C-:B------:R-:W-:Y:S02]  /*0da0*/  LOP3.LUT R19, R12.reuse, 0x800, R207.reuse, 0xfe, !PT ;  /* 0x000008000c137812 */ /* 0x140fe400078efecf */
[C-C-:B------:R-:W-:Y:S02]  /*0db0*/  LOP3.LUT R21, R12.reuse, 0xa00, R207.reuse, 0xfe, !PT ;  /* 0x00000a000c157812 */ /* 0x140fe400078efecf */
[C-C-:B------:R-:W-:Y:S02]  /*0dc0*/  LOP3.LUT R23, R12.reuse, 0xc00, R207.reuse, 0xfe, !PT ;  /* 0x00000c000c177812 */ /* 0x140fe400078efecf */
[----:B------:R-:W-:-:S02]  /*0dd0*/  LOP3.LUT R33, R12, 0xe00, R207, 0xfe, !PT ;  /* 0x00000e000c217812 */ /* 0x000fc400078efecf */
[----:B------:R-:W-:Y:S01]  /*0de0*/  LOP3.LUT R12, R24, R13, RZ, 0x3c, !PT ;  /* 0x0000000d180c7212 */ /* 0x000fe200078e3cff */
[----:B------:R-:W-:Y:S01]  /*0df0*/  @!P1 IMAD.IADD R192, R192, 0x1, -R43 ;  /* 0x00000001c0c09824 */ /* 0x000fe200078e0a2b */
[----:B------:R-:W-:Y:S02]  /*0e00*/  ISETP.NE.U32.AND P4, PT, R16, RZ, PT ;  /* 0x000000ff1000720c */ /* 0x000fe40003f85070 */
[C---:B------:R-:W-:Y:S02]  /*0e10*/  LOP3.LUT R13, R24.reuse, R15, RZ, 0x3c, !PT ;  /* 0x0000000f180d7212 */ /* 0x040fe400078e3cff */
[----:B------:R-:W-:Y:S02]  /*0e20*/  LOP3.LUT R14, R24, R17, RZ, 0x3c, !PT ;  /* 0x00000011180e7212 */ /* 0x000fe400078e3cff */
[----:B------:R-:W-:Y:S02]  /*0e30*/  LOP3.LUT R173, R10, 0xc, RZ, 0xfc, !PT ;  /* 0x0000000c0aad7812 */ /* 0x000fe400078efcff */
[----:B------:R-:W-:-:S02]  /*0e40*/  ISETP.GE.AND P6, PT, R172, UR16, PT ;  /* 0x00000010ac007c0c */ /* 0x000fc4000bfc6270 */
[C---:B------:R-:W-:Y:S02]  /*0e50*/  LOP3.LUT R15, R24.reuse, R19, RZ, 0x3c, !PT ;  /* 0x00000013180f7212 */ /* 0x040fe400078e3cff */
[C---:B------:R-:W-:Y:S02]  /*0e60*/  LOP3.LUT R16, R24.reuse, R21, RZ, 0x3c, !PT ;  /* 0x0000001518107212 */ /* 0x040fe400078e3cff */
[----:B------:R-:W-:Y:S02]  /*0e70*/  LOP3.LUT R17, R24, R23, RZ, 0x3c, !PT ;  /* 0x0000001718117212 */ /* 0x000fe400078e3cff */
[C---:B------:R-:W-:Y:S02]  /*0e80*/  LOP3.LUT R174, R10.reuse, 0x10, RZ, 0xfc, !PT ;  /* 0x000000100aae7812 */ /* 0x040fe400078efcff */
[----:B------:R-:W-:Y:S02]  /*0e90*/  LOP3.LUT R175, R10, 0x14, RZ, 0xfc, !PT ;  /* 0x000000140aaf7812 */ /* 0x000fe400078efcff */
[----:B------:R-:W-:-:S02]  /*0ea0*/  LOP3.LUT R19, R24, R155, RZ, 0x3c, !PT ;  /* 0x0000009b18137212 */ /* 0x000fc400078e3cff */
[C-C-:B------:R-:W-:Y:S02]  /*0eb0*/  LOP3.LUT R20, R24.reuse, 0x1000, R155.reuse, 0x1e, !PT ;  /* 0x0000100018147812 */ /* 0x140fe400078e1e9b */
[C-C-:B------:R-:W-:Y:S02]  /*0ec0*/  LOP3.LUT R21, R24.reuse, 0x1200, R155.reuse, 0x1e, !PT ;  /* 0x0000120018157812 */ /* 0x140fe400078e1e9b */
[C-C-:B------:R-:W-:Y:S02]  /*0ed0*/  LOP3.LUT R22, R24.reuse, 0x1400, R155.reuse, 0x1e, !PT ;  /* 0x0000140018167812 */ /* 0x140fe400078e1e9b */
[C-C-:B------:R-:W-:Y:S02]  /*0ee0*/  LOP3.LUT R23, R24.reuse, 0x1600, R155.reuse, 0x1e, !PT ;  /* 0x0000160018177812 */ /* 0x140fe400078e1e9b */
[C-C-:B------:R-:W-:Y:S02]  /*0ef0*/  LOP3.LUT R152, R24.reuse, 0x1800, R155.reuse, 0x1e, !PT ;  /* 0x0000180018987812 */ /* 0x140fe400078e1e9b */
[----:B------:R-:W-:-:S02]  /*0f00*/  LOP3.LUT R153, R24, 0x1a00, R155, 0x1e, !PT ;  /* 0x00001a0018997812 */ /* 0x000fc400078e1e9b */
[C-C-:B------:R-:W-:Y:S02]  /*0f10*/  LOP3.LUT R154, R24.reuse, 0x1c00, R155.reuse, 0x1e, !PT ;  /* 0x00001c00189a7812 */ /* 0x140fe400078e1e9b */
[C---:B------:R-:W-:Y:S02]  /*0f20*/  LOP3.LUT R18, R24.reuse, R33, RZ, 0x3c, !PT ;  /* 0x0000002118127212 */ /* 0x040fe400078e3cff */
[C---:B------:R-:W-:Y:S02]  /*0f30*/  LOP3.LUT R155, R24.reuse, 0x1e00, R155, 0x1e, !PT ;  /* 0x00001e00189b7812 */ /* 0x040fe400078e1e9b */
[C---:B------:R-:W-:Y:S02]  /*0f40*/  LOP3.LUT R156, R24.reuse, R25, RZ, 0x3c, !PT ;  /* 0x00000019189c7212 */ /* 0x040fe400078e3cff */
[C---:B------:R-:W-:Y:S02]  /*0f50*/  LOP3.LUT R157, R24.reuse, R157, RZ, 0x3c, !PT ;  /* 0x0000009d189d7212 */ /* 0x040fe400078e3cff */
[----:B------:R-:W-:-:S02]  /*0f60*/  LOP3.LUT R158, R24, R27, RZ, 0x3c, !PT ;  /* 0x0000001b189e7212 */ /* 0x000fc400078e3cff */
[C---:B------:R-:W-:Y:S02]  /*0f70*/  LOP3.LUT R159, R24.reuse, R159, RZ, 0x3c, !PT ;  /* 0x0000009f189f7212 */ /* 0x040fe400078e3cff */
[C---:B------:R-:W-:Y:S02]  /*0f80*/  LOP3.LUT R160, R24.reuse, R29, RZ, 0x3c, !PT ;  /* 0x0000001d18a07212 */ /* 0x040fe400078e3cff */
[C---:B------:R-:W-:Y:S02]  /*0f90*/  LOP3.LUT R161, R24.reuse, R161, RZ, 0x3c, !PT ;  /* 0x000000a118a17212 */ /* 0x040fe400078e3cff */
        /* <DEDUP_REMOVED lines=9> */
[----:B------:R-:W-:Y:S02]  /*1030*/  LOP3.LUT R171, R24, R171, RZ, 0x3c, !PT ;  /* 0x000000ab18ab7212 */ /* 0x000fe400078e3cff */
[----:B------:R-:W-:Y:S02]  /*1040*/  ISETP.GE.AND P5, PT, R173, UR16, PT ;  /* 0x00000010ad007c0c */ /* 0x000fe4000bfa6270 */
[----:B------:R-:W-:Y:S02]  /*1050*/  SEL R24, R30, RZ, !P6 ;  /* 0x000000ff1e187207 */ /* 0x000fe40007000000 */
[----:B------:R-:W-:Y:S02]  /*1060*/  LOP3.LUT R176, R10, 0x18, RZ, 0xfc, !PT ;  /* 0x000000180ab07812 */ /* 0x000fe400078efcff */
[----:B------:R-:W-:Y:S02]  /*1070*/  ISETP.GE.AND P1, PT, R174, UR16, PT ;  /* 0x00000010ae007c0c */ /* 0x000fe4000bf26270 */
[----:B------:R-:W-:-:S02]  /*1080*/  ISETP.GE.AND P6, PT, R175, UR16, PT ;  /* 0x00000010af007c0c */ /* 0x000fc4000bfc6270 */
[C---:B------:R-:W-:Y:S02]  /*1090*/  LOP3.LUT R177, R10.reuse, 0x20, RZ, 0xfc, !PT ;  /* 0x000000200ab17812 */ /* 0x040fe400078efcff */
[----:B------:R-:W-:Y:S02]  /*10a0*/  LOP3.LUT R178, R10, 0x24, RZ, 0xfc, !PT ;  /* 0x000000240ab27812 */ /* 0x000fe400078efcff */
[----:B------:R-:W-:Y:S02]  /*10b0*/  SEL R27, R30, RZ, !P5 ;  /* 0x000000ff1e1b7207 */ /* 0x000fe40006800000 */
[----:B------:R-:W-:Y:S02]  /*10c0*/  ISETP.GE.AND P5, PT, R176, UR16, PT ;  /* 0x00000010b0007c0c */ /* 0x000fe4000bfa6270 */
[C---:B------:R-:W-:Y:S02]  /*10d0*/  SEL R33, R30.reuse, RZ, !P1 ;  /* 0x000000ff1e217207 */ /* 0x040fe40004800000 */
[----:B------:R-:W-:-:S02]  /*10e0*/  SEL R34, R30, RZ, !P6 ;  /* 0x000000ff1e227207 */ /* 0x000fc40007000000 */
[----:B------:R-:W-:Y:S02]  /*10f0*/  LOP3.LUT R179, R10, 0x28, RZ, 0xfc, !PT ;  /* 0x000000280ab37812 */ /* 0x000fe400078efcff */
[----:B------:R-:W-:Y:S02]  /*1100*/  ISETP.GE.AND P1, PT, R177, UR16, PT ;  /* 0x00000010b1007c0c */ /* 0x000fe4000bf26270 */
[----:B------:R-:W-:Y:S02]  /*1110*/  ISETP.GE.AND P6, PT, R178, UR16, PT ;  /* 0x00000010b2007c0c */ /* 0x000fe4000bfc6270 */
[C---:B------:R-:W-:Y:S02]  /*1120*/  LOP3.LUT R180, R10.reuse, 0x2c, RZ, 0xfc, !PT ;  /* 0x0000002c0ab47812 */ /* 0x040fe400078efcff */
[----:B------:R-:W-:Y:S02]  /*1130*/  LOP3.LUT R181, R10, 0x30, RZ, 0xfc, !PT ;  /* 0x000000300ab57812 */ /* 0x000fe400078efcff */
[----:B------:R-:W-:-:S02]  /*1140*/  SEL R44, R30, RZ, !P5 ;  /* 0x000000ff1e2c7207 */ /* 0x000fc40006800000 */
[----:B------:R-:W-:Y:S02]  /*1150*/  ISETP.GE.AND P5, PT, R179, UR16, PT ;  /* 0x00000010b3007c0c */ /* 0x000fe4000bfa6270 */
[C---:B------:R-:W-:Y:S02]  /*1160*/  SEL R45, R30.reuse, RZ, !P1 ;  /* 0x000000ff1e2d7207 */ /* 0x040fe40004800000 */
        /* <DEDUP_REMOVED lines=43> */
[----:B------:R-:W-:Y:S02]  /*1420*/  LOP3.LUT R11, R10, 0x4, RZ, 0xfc, !PT ;  /* 0x000000040a0b7812 */ /* 0x000fe400078efcff */
[----:B------:R-:W-:Y:S02]  /*1430*/  ISETP.GE.AND P5, PT, R200, UR16, PT ;  /* 0x00000010c8007c0c */ /* 0x000fe4000bfa6270 */
[----:B------:R-:W-:-:S02]  /*1440*/  SEL R38, R30, RZ, !P1 ;  /* 0x000000ff1e267207 */ /* 0x000fc40004800000 */
[----:B------:R-:W-:Y:S02]  /*1450*/  SEL R41, R30, RZ, !P6 ;  /* 0x000000ff1e297207 */ /* 0x000fe40007000000 */
[----:B------:R-:W-:Y:S02]  /*1460*/  LOP3.LUT R203, R10, 0x78, RZ, 0xfc, !PT ;  /* 0x000000780acb7812 */ /* 0x000fe400078efcff */
[----:B------:R-:W-:Y:S02]  /*1470*/  ISETP.GE.AND P1, PT, R201, UR16, PT ;  /* 0x00000010c9007c0c */ /* 0x000fe4000bf26270 */
[----:B------:R-:W-:Y:S02]  /*1480*/  ISETP.GE.AND P6, PT, R202, UR16, PT ;  /* 0x00000010ca007c0c */ /* 0x000fe4000bfc6270 */
[----:B------:R-:W-:Y:S02]  /*1490*/  ISETP.GE.AND P2, PT, R11, UR16, PT ;  /* 0x000000100b007c0c */ /* 0x000fe4000bf46270 */
[----:B------:R-:W-:-:S02]  /*14a0*/  SEL R40, R30, RZ, !P5 ;  /* 0x000000ff1e287207 */ /* 0x000fc40006800000 */
[----:B------:R-:W-:Y:S02]  /*14b0*/  ISETP.GE.AND P5, PT, R203, UR16, PT ;  /* 0x00000010cb007c0c */ /* 0x000fe4000bfa6270 */
[C---:B------:R-:W-:Y:S02]  /*14c0*/  SEL R36, R30.reuse, RZ, !P1 ;  /* 0x000000ff1e247207 */ /* 0x040fe40004800000 */
[----:B------:R-:W-:Y:S02]  /*14d0*/  SEL R35, R30, RZ, !P6 ;  /* 0x000000ff1e237207 */ /* 0x000fe40007000000 */
[----:B------:R-:W-:Y:S02]  /*14e0*/  ISETP.GE.AND P1, PT, R10, UR10, PT ;  /* 0x0000000a0a007c0c */ /* 0x000fe4000bf26270 */
[----:B------:R-:W-:Y:S02]  /*14f0*/  ISETP.GE.AND P6, PT, R2, UR10, PT ;  /* 0x0000000a02007c0c */ /* 0x000fe4000bfc6270 */
[----:B------:R-:W-:-:S02]  /*1500*/  SEL R28, R30, RZ, !P2 ;  /* 0x000000ff1e1c7207 */ /* 0x000fc40005000000 */
[----:B------:R-:W-:Y:S02]  /*1510*/  ISETP.NE.U32.AND P0, PT, R26, RZ, PT ;  /* 0x000000ff1a00720c */ /* 0x000fe40003f05070 */
[----:B------:R-:W-:Y:S02]  /*1520*/  SEL R30, R30, RZ, !P5 ;  /* 0x000000ff1e1e7207 */ /* 0x000fe40006800000 */
[----:B------:R-:W-:Y:S02]  /*1530*/  PLOP3.LUT P5, PT, PT, PT, UP1, 0x80, 0x0 ;  /* 0x000000000000781c */ /* 0x000fe40003faf018 */
[----:B------:R-:W-:Y:S02]  /*1540*/  SEL R29, RZ, 0x10, P1 ;  /* 0x00000010ff1d7807 */ /* 0x000fe40000800000 */
[----:B------:R-:W-:Y:S02]  /*1550*/  SEL R26, RZ, 0x10, P6 ;  /* 0x00000010ff1a7807 */ /* 0x000fe40003000000 */
[----:B------:R-:W-:-:S02]  /*1560*/  ISETP.GE.AND P6, PT, R11, UR10, PT ;  /* 0x0000000a0b007c0c */ /* 0x000fc4000bfc6270 */
[----:B------:R-:W-:Y:S02]  /*1570*/  ISETP.NE.U32.AND P3, PT, R28, RZ, PT ;  /* 0x000000ff1c00720c */ /* 0x000fe40003f65070 */
[----:B------:R-:W-:Y:S02]  /*1580*/  SEL R29, R29, RZ, P5 ;  /* 0x000000ff1d1d7207 */ /* 0x000fe40002800000 */
[----:B------:R-:W-:Y:S02]  /*1590*/  ISETP.GE.AND P5, PT, R172, UR10, PT ;  /* 0x0000000aac007c0c */ /* 0x000fe4000bfa6270 */
[----:B------:R-:W-:Y:S02]  /*15a0*/  SEL R28, RZ, 0x10, P6 ;  /* 0x00000010ff1c7807 */ /* 0x000fe40003000000 */
[----:B------:R-:W-:Y:S02]  /*15b0*/  ISETP.GE.AND P6, PT, R173, UR10, PT ;  /* 0x0000000aad007c0c */ /* 0x000fe4000bfc6270 */
[----:B------:R-:W-:-:S02]  /*15c0*/  PLOP3.LUT P2, PT, PT, PT, UP1, 0x80, 0x0 ;  /* 0x000000000000781c */ /* 0x000fc40003f4f018 */
[----:B------:R-:W-:Y:S02]  /*15d0*/  SEL R142, RZ, 0x10, P5 ;  /* 0x00000010ff8e7807 */ /* 0x000fe40002800000 */
[----:B------:R-:W-:Y:S02]  /*15e0*/  ISETP.GE.AND P5, PT, R174, UR10, PT ;  /* 0x0000000aae007c0c */ /* 0x000fe4000bfa6270 */
[----:B------:R-:W-:Y:S02]  /*15f0*/  SEL R140, RZ, 0x10, P6 ;  /* 0x00000010ff8c7807 */ /* 0x000fe40003000000 */
[----:B------:R-:W-:Y:S02]  /*1600*/  ISETP.GE.AND P6, PT, R175, UR10, PT ;  /* 0x0000000aaf007c0c */ /* 0x000fe4000bfc6270 */
[----:B------:R-:W-:Y:S02]  /*1610*/  SEL R26, R26, RZ, P2 ;  /* 0x000000ff1a1a7207 */ /* 0x000fe40001000000 */
        /* <DEDUP_REMOVED lines=16> */
[----:B------:R-:W-:Y:S02]  /*1720*/  PLOP3.LUT P1, PT, PT, PT, UP1, 0x80, 0x0 ;  /* 0x000000000000781c */ /* 0x000fe40003f2f018 */
[----:B------:R-:W-:Y:S02]  /*1730*/  ISETP.GE.AND P6, PT, R181, UR10, PT ;  /* 0x0000000ab5007c0c */ /* 0x000fe4000bfc6270 */
[----:B------:R-:W-:-:S02]  /*1740*/  SEL R136, R136, RZ, P2 ;  /* 0x000000ff88887207 */ /* 0x000fc40001000000 */
[----:B------:R-:W-:Y:S02]  /*1750*/  PLOP3.LUT P2, PT, PT, PT, UP1, 0x80, 0x0 ;  /* 0x000000000000781c */ /* 0x000fe40003f4f018 */
[----:B------:R-:W-:Y:S02]  /*1760*/  SEL R128, RZ, 0x10, P5 ;  /* 0x00000010ff807807 */ /* 0x000fe40002800000 */
[----:B------:R-:W-:Y:S02]  /*1770*/  SEL R28, R28, RZ, P1 ;  /* 0x000000ff1c1c7207 */ /* 0x000fe40000800000 */
[----:B------:R-:W-:Y:S02]  /*1780*/  ISETP.GE.AND P5, PT, R182, UR10, PT ;  /* 0x0000000ab6007c0c */ /* 0x000fe4000bfa6270 */
[----:B------:R-:W-:Y:S02]  /*1790*/  SEL R126, RZ, 0x10, P6 ;  /* 0x00000010ff7e7807 */ /* 0x000fe40003000000 */
[----:B------:R-:W-:-:S02]  /*17a0*/  PLOP3.LUT P1, PT, PT, PT, UP1, 0x80, 0x0 ;  /* 0x000000000000781c */ /* 0x000fc40003f2f018 */
[----:B------:R-:W-:Y:S02]  /*17b0*/  ISETP.GE.AND P6, PT, R183, UR10, PT ;  /* 0x0000000ab7007c0c */ /* 0x000fe4000bfc6270 */
[----:B------:R-:W-:Y:S02]  /*17c0*/  SEL R132, R132, RZ, P2 ;  /* 0x000000ff84847207 */ /* 0x000fe40001000000 */
[----:B------:R-:W-:Y:S02]  /*17d0*/  PLOP3.LUT P2, PT, PT, PT, UP1, 0x80, 0x0 ;  /* 0x000000000000781c */ /* 0x000fe40003f4f018 */
[----:B------:R-:W-:Y:S02]  /*17e0*/  SEL R124, RZ, 0x10, P5 ;  /* 0x00000010ff7c7807 */ /* 0x000fe40002800000 */
[----:B------:R-:W-:Y:S02]  /*17f0*/  SEL R140, R140, RZ, P1 ;  /* 0x000000ff8c8c7207 */ /* 0x000fe40000800000 */
[----:B------:R-:W-:-:S02]  /*1800*/  ISETP.GE.AND P5, PT, R184, UR10, PT ;  /* 0x0000000ab8007c0c */ /* 0x000fc4000bfa6270 */
[----:B------:R-:W-:Y:S02]  /*1810*/  SEL R122, RZ, 0x10, P6 ;  /* 0x00000010ff7a7807 */ /* 0x000fe40003000000 */
[----:B------:R-:W-:Y:S02]  /*1820*/  PLOP3.LUT P1, PT, PT, PT, UP1, 0x80, 0x0 ;  /* 0x000000000000781c */ /* 0x000fe40003f2f018 */
[----:B------:R-:W-:Y:S02]  /*1830*/  ISETP.GE.AND P6, PT, R185, UR10, PT ;  /* 0x0000000ab9007c0c */ /* 0x000fe4000bfc6270 */
[----:B------:R-:W-:Y:S02]  /*1840*/  SEL R128, R128, RZ, P2 ;  /* 0x000000ff80807207 */ /* 0x000fe40001000000 */
[----:B------:R-:W-:Y:S02]  /*1850*/  PLOP3.LUT P2, PT, PT, PT, UP1, 0x80, 0x0 ;  /* 0x000000000000781c */ /* 0x000fe40003f4f018 */
[----:B------:R-:W-:-:S02]  /*1860*/  SEL R120, RZ, 0x10, P5 ;  /* 0x00000010ff787807 */ /* 0x000fc40002800000 */
[----:B------:R-:W-:Y:S02]  /*1870*/  SEL R138, R138, RZ, P1 ;  /* 0x000000ff8a8a7207 */ /* 0x000fe40000800000 */
        /* <DEDUP_REMOVED lines=16> */
[----:B------:R-:W-:-:S02]  /*1980*/  PLOP3.LUT P5, PT, PT, PT, UP1, 0x80, 0x0 ;  /* 0x000000000000781c */ /* 0x000fc40003faf018 */
[----:B------:R-:W-:Y:S02]  /*1990*/  SEL R110, RZ, 0x10, P6 ;  /* 0x00000010ff6e7807 */ /* 0x000fe40003000000 */
[----:B------:R-:W-:Y:S02]  /*19a0*/  PLOP3.LUT P1, PT, PT, PT, UP1, 0x80, 0x0 ;  /* 0x000000000000781c */ /* 0x000fe40003f2f018 */
[----:B------:R-:W-:Y:S02]  /*19b0*/  SEL R118, R118, RZ, P2 ;  /* 0x000000ff76767207 */ /* 0x000fe40001000000 */
[----:B------:R-:W-:Y:S02]  /*19c0*/  PLOP3.LUT P2, PT, PT, PT, UP1, 0x80, 0x0 ;  /* 0x000000000000781c */ /* 0x000fe40003f4f018 */
[----:B------:R-:W-:Y:S02]  /*19d0*/  SEL R110, R110, RZ, P5 ;  /* 0x000000ff6e6e7207 */ /* 0x000fe40002800000 */
[----:B------:R-:W-:-:S02]  /*19e0*/  SEL R126, R126, RZ, P1 ;  /* 0x000000ff7e7e7207 */ /* 0x000fc40000800000 */
[----:B------:R-:W-:Y:S02]  /*19f0*/  ISETP.GE.AND P6, PT, R196, UR10, PT ;  /* 0x0000000ac4007c0c */ /* 0x000fe4000bfc6270 */
[----:B------:R-:W-:Y:S02]  /*1a00*/  ISETP.GE.AND P5, PT, R197, UR10, PT ;  /* 0x0000000ac5007c0c */ /* 0x000fe4000bfa6270 */
[----:B------:R-:W-:Y:S02]  /*1a10*/  PLOP3.LUT P1, PT, PT, PT, UP1, 0x80, 0x0 ;  /* 0x000000000000781c */ /* 0x000fe40003f2f018 */
[----:B------:R-:W-:Y:S02]  /*1a20*/  SEL R112, R112, RZ, P2 ;  /* 0x000000ff70707207 */ /* 0x000fe40001000000 */
[----:B------:R-:W-:Y:S02]  /*1a30*/  PLOP3.LUT P2, PT, PT, PT, UP1, 0x80, 0x0 ;  /* 0x000000000000781c */ /* 0x000fe40003f4f018 */
[----:B------:R-:W-:-:S02]  /*1a40*/  SEL R106, RZ, 0x10, P6 ;  /* 0x00000010ff6a7807 */ /* 0x000fc40003000000 */
[----:B------:R-:W-:Y:S02]  /*1a50*/  SEL R108, RZ, 0x10, P5 ;  /* 0x00000010ff6c7807 */ /* 0x000fe40002800000 */
[----:B------:R-:W-:Y:S02]  /*1a60*/  SEL R122, R122, RZ, P1 ;  /* 0x000000ff7a7a7207 */ /* 0x000fe40000800000 */
[----:B------:R-:W-:Y:S02]  /*1a70*/  PLOP3.LUT P6, PT, PT, PT, UP1, 0x80, 0x0 ;  /* 0x000000000000781c */ /* 0x000fe40003fcf018 */
[----:B------:R-:W-:Y:S02]  /*1a80*/  ISETP.GE.AND P5, PT, R198, UR10, PT ;  /* 0x0000000ac6007c0c */ /* 0x000fe4000bfa6270 */
[----:B------:R-:W-:Y:S02]  /*1a90*/  PLOP3.LUT P1, PT, PT, PT, UP1, 0x80, 0x0 ;  /* 0x000000000000781c */ /* 0x000fe40003f2f018 */
[----:B------:R-:W-:-:S02]  /*1aa0*/  SEL R106, R106, RZ, P2 ;  /* 0x000000ff6a6a7207 */ /* 0x000fc40001000000 */
[----:B------:R-:W-:Y:S02]  /*1ab0*/  PLOP3.LUT P2, PT, PT, PT, UP1, 0x80, 0x0 ;  /* 0x000000000000781c */ /* 0x000fe40003f4f018 */
[----:B------:R-:W-:Y:S02]  /*1ac0*/  SEL R108, R108, RZ, P6 ;  /* 0x000000ff6c6c7207 */ /* 0x000fe40003000000 */
[----:B------:R-:W-:Y:S02]  /*1ad0*/  SEL R104, RZ, 0x10, P5 ;  /* 0x00000010ff687807 */ /* 0x000fe40002800000 */
[----:B------:R-:W-:Y:S02]  /*1ae0*/  SEL R116, R116, RZ, P1 ;  /* 0x000000ff74747207 */ /* 0x000fe40000800000 */
[----:B------:R-:W-:Y:S02]  /*1af0*/  ISETP.GE.AND P6, PT, R199, UR10, PT ;  /* 0x0000000ac7007c0c */ /* 0x000fe4000bfc6270 */
[----:B------:R-:W-:-:S02]  /*1b00*/  LEA R99, R0, UR13, 0x1 ;  /* 0x0000000d00637c11 */ /* 0x000fc4000f8e08ff */
[----:B------:R-:W-:Y:S02]  /*1b10*/  PLOP3.LUT P1, PT, PT, PT, UP1, 0x80, 0x0 ;  /* 0x000000000000781c */ /* 0x000fe40003f2f018 */
[----:B------:R-:W-:Y:S01]  /*1b20*/  LEA R103, R3, UR13, 0x1 ;  /* 0x0000000d03677c11 */ /* 0x000fe2000f8e08ff */
[----:B------:R-:W-:Y:S01]  /*1b30*/  @!PT LDS RZ, [RZ] ;  /* 0x00000000fffff984 */ /* 0x000fe20000000800 */
[----:B------:R-:W-:Y:S01]  /*1b40*/  @!PT LDS RZ, [RZ] ;  /* 0x00000000fffff984 */ /* 0x000fe20000000800 */
[----:B------:R-:W-:Y:S01]  /*1b50*/  @!PT LDS RZ, [RZ] ;  /* 0x00000000fffff984 */ /* 0x000fe20000000800 */
[----:B------:R-:W-:Y:S01]  /*1b60*/  LDGSTS.E.BYPASS.128 [R99+0x40000], desc[UR20][R68.64], P4 ;  /* 0x4000000044637fae */ /* 0x000fe2000a101c54 */
[----:B------:R-:W-:Y:S02]  /*1b70*/  LEA R95, R4, UR13, 0x1 ;  /* 0x0000000d045f7c11 */ /* 0x000fe4000f8e08ff */
[----:B------:R-:W-:Y:S01]  /*1b80*/  SEL R104, R104, RZ, P2 ;  /* 0x000000ff68687207 */ /* 0x000fe20001000000 */
[----:B------:R-:W-:Y:S01]  /*1b90*/  LDGSTS.E.BYPASS.128 [R103+0x40000], desc[UR20][R68.64], P4 ;  /* 0x4000000044677fae */ /* 0x000fe2000a101c54 */
[----:B------:R-:W-:Y:S02]  /*1ba0*/  LEA R37, R5, UR13, 0x1 ;  /* 0x0000000d05257c11 */ /* 0x000fe4000f8e08ff */
[----:B------:R-:W-:Y:S01]  /*1bb0*/  SEL R100, RZ, 0x10, P6 ;  /* 0x00000010ff647807 */ /* 0x000fe20003000000 */
[----:B------:R-:W-:Y:S01]  /*1bc0*/  LDGSTS.E.BYPASS.128 [R95+0x40000], desc[UR20][R68.64], P4 ;  /* 0x40000000445f7fae */ /* 0x000fe2000a101c54 */
[----:B------:R-:W-:-:S02]  /*1bd0*/  ISETP.GE.AND P2, PT, R32, RZ, PT ;  /* 0x000000ff2000720c */ /* 0x000fc40003f46270 */
[----:B------:R-:W-:Y:S01]  /*1be0*/  LEA R105, R6, UR13, 0x1 ;  /* 0x0000000d06697c11 */ /* 0x000fe2000f8e08ff */
[----:B------:R-:W-:Y:S01]  /*1bf0*/  LDGSTS.E.BYPASS.128 [R37+0x40000], desc[UR20][R68.64], P4 ;  /* 0x4000000044257fae */ /* 0x000fe2000a101c54 */
[----:B------:R-:W-:Y:S02]  /*1c00*/  SEL R114, R114, RZ, P1 ;  /* 0x000000ff72727207 */ /* 0x000fe40000800000 */
[----:B------:R-:W-:Y:S01]  /*1c10*/  ISETP.GE.AND P6, PT, R200, UR10, PT ;  /* 0x0000000ac8007c0c */ /* 0x000fe2000bfc6270 */
[----:B------:R-:W-:Y:S01]  /*1c20*/  LDGSTS.E.BYPASS.128 [R105+0x40000], desc[UR20][R68.64], P4 ;  /* 0x4000000044697fae */ /* 0x000fe2000a101c54 */
[----:B------:R-:W-:Y:S02]  /*1c30*/  LEA R101, R7, UR13, 0x1 ;  /* 0x0000000d07657c11 */ /* 0x000fe4000f8e08ff */
[----:B------:R-:W-:Y:S02]  /*1c40*/  ISETP.NE.U32.AND P1, PT, R24, RZ, PT ;  /* 0x000000ff1800720c */ /* 0x000fe40003f25070 */
[----:B------:R-:W-:Y:S01]  /*1c50*/  LEA R25, R8, UR13, 0x1 ;  /* 0x0000000d08197c11 */ /* 0x000fe2000f8e08ff */
[----:B------:R-:W-:Y:S01]  /*1c60*/  LDGSTS.E.BYPASS.128 [R101+0x40000], desc[UR20][R68.64], P4 ;  /* 0x4000000044657fae */ /* 0x000fe2000a101c54 */
[----:B------:R-:W-:Y:S01]  /*1c70*/  LEA R24, R9, UR13, 0x1 ;  /* 0x0000000d09187c11 */ /* 0x000fe2000f8e08ff */
[----:B------:R-:W-:Y:S01]  /*1c80*/  @!P2 IMAD.MOV R192, RZ, RZ, -R192 ;  /* 0x000000ffffc0a224 */ /* 0x000fe200078e0ac0 */
[----:B------:R-:W-:Y:S01]  /*1c90*/  SEL R102, RZ, 0x10, P6 ;  /* 0x00000010ff667807 */ /* 0x000fe20003000000 */
[----:B------:R-:W-:Y:S01]  /*1ca0*/  LDGSTS.E.BYPASS.128 [R25+0x40000], desc[UR20][R68.64], P4 ;  /* 0x4000000044197fae */ /* 0x000fe2000a101c54 */
[----:B------:R-:W-:-:S02]  /*1cb0*/  ISETP.GE.AND P6, PT, R201, UR10, PT ;  /* 0x0000000ac9007c0c */ /* 0x000fc4000bfc6270 */
[----:B------:R-:W-:Y:S01]  /*1cc0*/  ISETP.NE.U32.AND P2, PT, R27, RZ, PT ;  /* 0x000000ff1b00720c */ /* 0x000fe20003f45070 */
[----:B------:R-:W-:Y:S01]  /*1cd0*/  LDGSTS.E.BYPASS.128 [R24+0x40000], desc[UR20][R68.64], P4 ;  /* 0x4000000044187fae */ /* 0x000fe2000a101c54 */
[----:B------:R-:W-:Y:S01]  /*1ce0*/  ISETP.NE.AND P4, PT, RZ, UR24, PT ;  /* 0x00000018ff007c0c */ /* 0x000fe2000bf85270 */
[----:B------:R-:W-:Y:S01]  /*1cf0*/  IMAD.SHL.U32 R27, R241, 0x4, RZ ;  /* 0x00000004f11b7824 */ /* 0x000fe200078e00ff */
[----:B------:R-:W-:Y:S01]  /*1d00*/  SEL R98, RZ, 0x10, P6 ;  /* 0x00000010ff627807 */ /* 0x000fe20003000000 */
[----:B------:R-:W0:Y:S01]  /*1d10*/  LDGDEPBAR ;  /* 0x00000000000079af */ /* 0x000e220000000000 */
[----:B------:R-:W-:Y:S01]  /*1d20*/  ISETP.GE.AND P6, PT, R202, UR10, PT ;  /* 0x0000000aca007c0c */ /* 0x000fe2000bfc6270 */
[----:B------:R-:W-:Y:S01]  /*1d30*/  IMAD R193, R10, R241, R27 ;  /* 0x000000f10ac17224 */ /* 0x000fe200078e021b */
[----:B------:R-:W-:Y:S02]  /*1d40*/  PLOP3.LUT P5, PT, PT, PT, UP1, 0x80, 0x0 ;  /* 0x000000000000781c */ /* 0x000fe40003faf018 */
[----:B------:R-:W-:Y:S01]  /*1d50*/  SEL R97, RZ, 0x10, P6 ;  /* 0x00000010ff617807 */ /* 0x000fe20003000000 */
[----:B------:R-:W-:Y:S01]  /*1d60*/  IMAD.IADD R32, R27, 0x1, R193 ;  /* 0x000000011b207824 */ /* 0x000fe200078e02c1 */
[----:B------:R-:W-:-:S02]  /*1d70*/  ISETP.GE.AND P6, PT, R203, UR10, PT ;  /* 0x0000000acb007c0c */ /* 0x000fc4000bfc6270 */
[----:B------:R-:W-:Y:S02]  /*1d80*/  SEL R100, R100, RZ, P5 ;  /* 0x000000ff64647207 */ /* 0x000fe40002800000 */
[----:B------:R-:W-:Y:S02]  /*1d90*/  SEL R96, RZ, 0x10, P6 ;  /* 0x00000010ff607807 */ /* 0x000fe40003000000 */
[----:B------:R-:W-:Y:S02]  /*1da0*/  ISETP.GE.AND P6, PT, R2, UR11, PT ;  /* 0x0000000b02007c0c */ /* 0x000fe4000bfc6270 */
[----:B------:R-:W-:Y:S02]  /*1db0*/  @!P4 LOP3.LUT R192, RZ, UR24, RZ, 0x33, !PT ;  /* 0x00000018ffc0cc12 */ /* 0x000fe4000f8e33ff */
[----:B------:R-:W-:Y:S02]  /*1dc0*/  PLOP3.LUT P5, PT, PT, PT, UP1, 0x80, 0x0 ;  /* 0x000000000000781c */ /* 0x000fe40003faf018 */
[----:B------:R-:W-:Y:S01]  /*1dd0*/  SEL R94, RZ, 0x10, P6 ;  /* 0x00000010ff5e7807 */ /* 0x000fe20003000000 */
[--C-:B------:R-:W-:Y:S01]  /*1de0*/  IMAD.IADD R245, R192, 0x1, R32.reuse ;  /* 0x00000001c0f57824 */ /* 0x100fe200078e0220 */
[----:B------:R-:W-:Y:S01]  /*1df0*/  ISETP.GE.AND P6, PT, R10, UR11, PT ;  /* 0x0000000b0a007c0c */ /* 0x000fe2000bfc6270 */
[----:B------:R-:W-:Y:S01]  /*1e00*/  IMAD.IADD R32, R27, 0x1, R32 ;  /* 0x000000011b207824 */ /* 0x000fe200078e0220 */
[----:B------:R-:W-:Y:S01]  /*1e10*/  SEL R102, R102, RZ, P5 ;  /* 0x000000ff66667207 */ /* 0x000fe20002800000 */
[----:B------:R-:W-:Y:S01]  /*1e20*/  IMAD R243, R10, R241, R192 ;  /* 0x000000f10af37224 */ /* 0x000fe200078e02c0 */
[----:B------:R-:W-:Y:S01]  /*1e30*/  PLOP3.LUT P5, PT, PT, PT, UP1, 0x80, 0x0 ;  /* 0x000000000000781c */ /* 0x000fe20003faf018 */
[C-C-:B------:R-:W-:Y:S01]  /*1e40*/  IMAD.IADD R240, R192.reuse, 0x1, R32.reuse ;  /* 0x00000001c0f07824 */ /* 0x140fe200078e0220 */
[----:B------:R-:W-:Y:S01]  /*1e50*/  SEL R31, RZ, 0x10, P6 ;  /* 0x00000010ff1f7807 */ /* 0x000fe20003000000 */
[----:B------:R-:W-:Y:S01]  /*1e60*/  IMAD.IADD R193, R192, 0x1, R193 ;  /* 0x00000001c0c17824 */ /* 0x000fe200078e02c1 */
[----:B------:R-:W-:Y:S01]  /*1e70*/  ISETP.NE.U32.AND P6, PT, R33, RZ, PT ;  /* 0x000000ff2100720c */ /* 0x000fe20003fc5070 */
[----:B------:R-:W-:Y:S01]  /*1e80*/  IMAD.IADD R33, R27, 0x1, R32 ;  /* 0x000000011b217824 */ /* 0x000fe200078e0220 */
[----:B------:R-:W-:Y:S01]  /*1e90*/  SEL R98, R98, RZ, P5 ;  /* 0x000000ff62627207 */ /* 0x000fe20002800000 */
[----:B------:R-:W-:Y:S01]  /*1ea0*/  IMAD.WIDE R70, R243, 0x2, R188 ;  /* 0x00000002f3467825 */ /* 0x000fe200078e02bc */
[----:B------:R-:W-:-:S02]  /*1eb0*/  PLOP3.LUT P5, PT, PT, PT, UP1, 0x80, 0x0 ;  /* 0x000000000000781c */ /* 0x000fc40003faf018 */
[----:B------:R-:W-:Y:S01]  /*1ec0*/  LEA R107, R19, UR13, 0x1 ;  /* 0x0000000d136b7c11 */ /* 0x000fe2000f8e08ff */
[--C-:B------:R-:W-:Y:S01]  /*1ed0*/  IMAD.IADD R236, R192, 0x1, R33.reuse ;  /* 0x00000001c0ec7824 */ /* 0x100fe200078e0221 */
[----:B------:R-:W-:Y:S01]  /*1ee0*/  SEL R97, R97, RZ, P5 ;  /* 0x000000ff61617207 */ /* 0x000fe20002800000 */
[----:B------:R-:W-:Y:S01]  /*1ef0*/  IMAD.IADD R33, R27, 0x1, R33 ;  /* 0x000000011b217824 */ /* 0x000fe200078e0221 */
[----:B------:R-:W-:Y:S01]  /*1f00*/  PLOP3.LUT P5, PT, PT, PT, UP1, 0x80, 0x0 ;  /* 0x000000000000781c */ /* 0x000fe20003faf018 */
[----:B------:R-:W-:Y:S01]  /*1f10*/  IMAD.WIDE R58, R193, 0x2, R188 ;  /* 0x00000002c13a7825 */ /* 0x000fe200078e02bc */
[----:B------:R-:W-:Y:S01]  /*1f20*/  LEA R109, R156, UR13, 0x1 ;  /* 0x0000000d9c6d7c11 */ /* 0x000fe2000f8e08ff */
[----:B------:R1:W-:Y:S01]  /*1f30*/  LDGSTS.E.BYPASS.128 [R107], desc[UR20][R70.64], P0 ;  /* 0x00000000466b7fae */ /* 0x0003e20008101c54 */
[----:B------:R-:W-:Y:S01]  /*1f40*/  SEL R96, R96, RZ, P5 ;  /* 0x000000ff60607207 */ /* 0x000fe20002800000 */
[----:B------:R-:W-:Y:S01]  /*1f50*/  IMAD.IADD R32, R27, 0x1, R33 ;  /* 0x000000011b207824 */ /* 0x000fe200078e0221 */
[----:B------:R-:W-:Y:S01]  /*1f60*/  PLOP3.LUT P5, PT, PT, PT, UP0, 0x80, 0x0 ;  /* 0x000000000000781c */ /* 0x000fe20003faf008 */
[----:B------:R-:W-:Y:S01]  /*1f70*/  IMAD.WIDE R66, R245, 0x2, R188 ;  /* 0x00000002f5427825 */ /* 0x000fe200078e02bc */
[----:B------:R-:W-:Y:S01]  /*1f80*/  LEA R111, R12, UR13, 0x1 ;  /* 0x0000000d0c6f7c11 */ /* 0x000fe2000f8e08ff */
[----:B------:R2:W-:Y:S01]  /*1f90*/  LDGSTS.E.BYPASS.128 [R109], desc[UR20][R58.64], P3 ;  /* 0x000000003a6d7fae */ /* 0x0005e20009901c54 */
[----:B------:R-:W-:Y:S01]  /*1fa0*/  SEL R94, R94, RZ, P5 ;  /* 0x000000ff5e5e7207 */ /* 0x000fe20002800000 */
[--C-:B------:R-:W-:Y:S01]  /*1fb0*/  IMAD.IADD R228, R192, 0x1, R32.reuse ;  /* 0x00000001c0e47824 */ /* 0x100fe200078e0220 */
[----:B------:R-:W-:Y:S01]  /*1fc0*/  PLOP3.LUT P5, PT, PT, PT, UP0, 0x80, 0x0 ;  /* 0x000000000000781c */ /* 0x000fe20003faf008 */
[----:B------:R-:W-:Y:S01]  /*1fd0*/  IMAD R32, R241, 0x8, R32 ;  /* 0x00000008f1207824 */ /* 0x000fe200078e0220 */
[----:B------:R-:W-:Y:S01]  /*1fe0*/  LEA R113, R157, UR13, 0x1 ;  /* 0x0000000d9d717c11 */ /* 0x000fe2000f8e08ff */
[--C-:B------:R-:W-:Y:S01]  /*1ff0*/  IMAD.WIDE R64, R240, 0x2, R188.reuse ;  /* 0x00000002f0407825 */ /* 0x100fe200078e02bc */
[----:B------:R-:W-:Y:S01]  /*2000*/  LEA R115, R13, UR13, 0x1 ;  /* 0x0000000d0d737c11 */ /* 0x000fe2000f8e08ff */
[----:B------:R3:W-:Y:S01]  /*2010*/  LDGSTS.E.BYPASS.128 [R111], desc[UR20][R66.64], P1 ;  /* 0x00000000426f7fae */ /* 0x0007e20008901c54 */
[----:B------:R-:W-:Y:S01]  /*2020*/  ISETP.NE.U32.AND P4, PT, R34, RZ, PT ;  /* 0x000000ff2200720c */ /* 0x000fe20003f85070 */
[----:B------:R-:W-:Y:S01]  /*2030*/  IMAD.WIDE R56, R236, 0x2, R188 ;  /* 0x00000002ec387825 */ /* 0x000fe200078e02bc */
[----:B------:R-:W-:Y:S01]  /*2040*/  SEL R31, R31, RZ, P5 ;  /* 0x000000ff1f1f7207 */ /* 0x000fe20002800000 */
[----:B------:R4:W-:Y:S01]  /*2050*/  LDGSTS.E.BYPASS.128 [R113], desc[UR20][R64.64], P2 ;  /* 0x0000000040717fae */ /* 0x0009e20009101c54 */
[----:B------:R-:W-:Y:S01]  /*2060*/  ISETP.NE.U32.AND P5, PT, R44, RZ, PT ;  /* 0x000000ff2c00720c */ /* 0x000fe20003fa5070 */
[C-C-:B------:R-:W-:Y:S01]  /*2070*/  IMAD.IADD R220, R192.reuse, 0x1, R32.reuse ;  /* 0x00000001c0dc7824 */ /* 0x140fe200078e0220 */
[----:B------:R-:W-:Y:S01]  /*2080*/  ISETP.NE.U32.AND P0, PT, R45, RZ, PT ;  /* 0x000000ff2d00720c */ /* 0x000fe20003f05070 */
[C---:B------:R-:W-:Y:S01]  /*2090*/  IMAD.IADD R32, R27.reuse, 0x1, R32 ;  /* 0x000000011b207824 */ /* 0x040fe200078e0220 */
[----:B------:R5:W-:Y:S01]  /*20a0*/  LDGSTS.E.BYPASS.128 [R115], desc[UR20][R56.64], P6 ;  /* 0x0000000038737fae */ /* 0x000be2000b101c54 */
[----:B------:R-:W-:Y:S01]  /*20b0*/  IMAD.IADD R232, R192, 0x1, R33 ;  /* 0x00000001c0e87824 */ /* 0x000fe200078e0221 */
[----:B------:R-:W-:Y:S01]  /*20c0*/  ISETP.NE.U32.AND P6, PT, RZ, UR5, PT ;  /* 0x00000005ff007c0c */ /* 0x000fe2000bfc5070 */
[----:B------:R-:W-:Y:S01]  /*20d0*/  IMAD.IADD R33, R27, 0x1, R32 ;  /* 0x000000011b217824 */ /* 0x000fe200078e0220 */
[----:B------:R-:W-:Y:S01]  /*20e0*/  LEA R117, R158, UR13, 0x1 ;  /* 0x0000000d9e757c11 */ /* 0x000fe2000f8e08ff */
[----:B------:R-:W-:Y:S01]  /*20f0*/  IMAD R224, R241, UR14, R192 ;  /* 0x0000000ef1e07c24 */ /* 0x000fe2000f8e02c0 */
[----:B------:R-:W-:Y:S01]  /*2100*/  LEA R119, R14, UR13, 0x1 ;  /* 0x0000000d0e777c11 */ /* 0x000fe2000f8e08ff */
[--C-:B------:R-:W-:Y:S01]  /*2110*/  IMAD.IADD R212, R192, 0x1, R33.reuse ;  /* 0x00000001c0d47824 */ /* 0x100fe200078e0221 */
[----:B------:R-:W-:Y:S01]  /*2120*/  ISETP.NE.U32.AND P3, PT, R46, RZ, PT ;  /* 0x000000ff2e00720c */ /* 0x000fe20003f65070 */
[----:B------:R-:W-:Y:S01]  /*2130*/  IMAD.IADD R33, R27, 0x1, R33 ;  /* 0x000000011b217824 */ /* 0x000fe200078e0221 */
[----:B------:R-:W-:Y:S01]  /*2140*/  ISETP.NE.U32.AND P1, PT, R47, RZ, PT ;  /* 0x000000ff2f00720c */ /* 0x000fe20003f25070 */
[--C-:B------:R-:W-:Y:S01]  /*2150*/  IMAD.WIDE R60, R232, 0x2, R188.reuse ;  /* 0x00000002e83c7825 */ /* 0x100fe200078e02bc */
[----:B------:R-:W-:Y:S01]  /*2160*/  LEA R121, R159, UR13, 0x1 ;  /* 0x0000000d9f797c11 */ /* 0x000fe2000f8e08ff */
[----:B------:R-:W-:Y:S01]  /*2170*/  UIADD3 UR5, UR15, 0x3c, URZ ;  /* 0x0000003c0f057890 */ /* 0x000fe2000fffe03f */
[----:B------:R-:W-:Y:S01]  /*2180*/  LEA R123, R15, UR13, 0x1 ;  /* 0x0000000d0f7b7c11 */ /* 0x000fe2000f8e08ff */
[----:B------:R-:W-:Y:S01]  /*2190*/  IMAD.WIDE R62, R228, 0x2, R188 ;  /* 0x00000002e43e7825 */ /* 0x000fe200078e02bc */
[----:B------:R-:W-:Y:S01]  /*21a0*/  ISETP.NE.U32.AND P2, PT, R48, RZ, PT ;  /* 0x000000ff3000720c */ /* 0x000fe20003f45070 */
[----:B------:R1:W-:Y:S01]  /*21b0*/  LDGSTS.E.BYPASS.128 [R117], desc[UR20][R60.64], P4 ;  /* 0x000000003c757fae */ /* 0x0003e2000a101c54 */
[----:B------:R-:W-:Y:S01]  /*21c0*/  ISETP.NE.U32.AND P4, PT, R49, RZ, PT ;  /* 0x000000ff3100720c */ /* 0x000fe20003f85070 */
[----:B------:R-:W-:Y:S01]  /*21d0*/  IMAD.IADD R216, R192, 0x1, R32 ;  /* 0x00000001c0d87824 */ /* 0x000fe200078e0220 */
[----:B------:R-:W-:Y:S01]  /*21e0*/  LEA R125, R160, UR13, 0x1 ;  /* 0x0000000da07d7c11 */ /* 0x000fe2000f8e08ff */
[----:B------:R-:W-:Y:S01]  /*21f0*/  IMAD.WIDE R54, R224, 0x2, R188 ;  /* 0x00000002e0367825 */ /* 0x000fe200078e02bc */
[----:B------:R1:W-:Y:S01]  /*2200*/  LDGSTS.E.BYPASS.128 [R119], desc[UR20][R62.64], P5 ;  /* 0x000000003e777fae */ /* 0x0003e2000a901c54 */
[----:B------:R-:W-:Y:S01]  /*2210*/  ISETP.NE.U32.AND P5, PT, R50, RZ, PT ;  /* 0x000000ff3200720c */ /* 0x000fe20003fa5070 */
[----:B------:R-:W-:Y:S01]  /*2220*/  UISETP.GE.AND UP2, UPT, UR5, UR16, UPT ;  /* 0x000000100500728c */ /* 0x000fe2000bf46270 */
[----:B------:R-:W-:Y:S01]  /*2230*/  IMAD.IADD R32, R27, 0x1, R33 ;  /* 0x000000011b207824 */ /* 0x000fe200078e0221 */
[----:B------:R1:W-:Y:S01]  /*2240*/  LDGSTS.E.BYPASS.128 [R121], desc[UR20][R54.64], P6 ;  /* 0x0000000036797fae */ /* 0x0003e2000b101c54 */
[----:B------:R-:W-:Y:S01]  /*2250*/  IMAD.WIDE R46, R220, 0x2, R188 ;  /* 0x00000002dc2e7825 */ /* 0x000fe200078e02bc */
[----:B------:R-:W-:Y:S01]  /*2260*/  ISETP.NE.U32.AND P6, PT, R51, RZ, PT ;  /* 0x000000ff3300720c */ /* 0x000fe20003fc5070 */
[----:B------:R-:W-:Y:S01]  /*2270*/  USEL UR9, UR8, URZ, !UP2 ;  /* 0x0000003f08097287 */ /* 0x000fe2000d000000 */
[----:B------:R-:W-:Y:S01]  /*2280*/  LEA R127, R16, UR13, 0x1 ;  /* 0x0000000d107f7c11 */ /* 0x000fe2000f8e08ff */
[--C-:B------:R-:W-:Y:S01]  /*2290*/  IMAD.IADD R34, R27, 0x1, R32.reuse ;  /* 0x000000011b227824 */ /* 0x100fe200078e0220 */
[----:B------:R1:W-:Y:S01]  /*22a0*/  LDGSTS.E.BYPASS.128 [R123], desc[UR20][R46.64], P0 ;  /* 0x000000002e7b7fae */ /* 0x0003e20008101c54 */
[----:B------:R-:W-:Y:S01]  /*22b0*/  IMAD.IADD R49, R192, 0x1, R33 ;  /* 0x00000001c0317824 */ /* 0x000fe200078e0221 */
[----:B------:R-:W-:Y:S01]  /*22c0*/  ISETP.NE.U32.AND P0, PT, R52, RZ, PT ;  /* 0x000000ff3400720c */ /* 0x000fe20003f05070 */
[----:B------:R-:W-:Y:S01]  /*22d0*/  IMAD.IADD R45, R192, 0x1, R32 ;  /* 0x00000001c02d7824 */ /* 0x000fe200078e0220 */
[----:B------:R-:W-:Y:S01]  /*22e0*/  LEA R131, R161, UR13, 0x1 ;  /* 0x0000000da1837c11 */ /* 0x000fe2000f8e08ff */
[----:B------:R-:W-:Y:S01]  /*22f0*/  IMAD.WIDE R52, R216, 0x2, R188 ;  /* 0x00000002d8347825 */ /* 0x000fe200078e02bc */
[----:B------:R-:W-:Y:S01]  /*2300*/  LEA R129, R17, UR13, 0x1 ;  /* 0x0000000d11817c11 */ /* 0x000fe2000f8e08ff */
[----:B------:R-:W-:Y:S01]  /*2310*/  UISETP.GE.AND UP2, UPT, UR25, UR16, UPT ;  /* 0x000000101900728c */ /* 0x000fe2000bf46270 */
[----:B------:R-:W-:Y:S01]  /*2320*/  LEA R133, R162, UR13, 0x1 ;  /* 0x0000000da2857c11 */ /* 0x000fe2000f8e08ff */
[----:B------:R-:W-:Y:S01]  /*2330*/  IMAD.IADD R93, R192, 0x1, R34 ;  /* 0x00000001c05d7824 */ /* 0x000fe200078e0222 */
[----:B------:R1:W-:Y:S01]  /*2340*/  LDGSTS.E.BYPASS.128 [R125], desc[UR20][R52.64], P3 ;  /* 0x00000000347d7fae */ /* 0x0003e20009901c54 */
[--C-:B------:R-:W-:Y:S01]  /*2350*/  IMAD.WIDE R50, R212, 0x2, R188.reuse ;  /* 0x00000002d4327825 */ /* 0x100fe200078e02bc */
[----:B------:R-:W-:Y:S01]  /*2360*/  ISETP.NE.U32.AND P3, PT, R72, RZ, PT ;  /* 0x000000ff4800720c */ /* 0x000fe20003f65070 */
[----:B------:R-:W-:Y:S01]  /*2370*/  UIADD3 UR15, UR15, 0x7c, URZ ;  /* 0x0000007c0f0f7890 */ /* 0x000fe2000fffe03f */
[----:B------:R-:W-:Y:S01]  /*2380*/  LEA R135, R18, UR13, 0x1 ;  /* 0x0000000d12877c11 */ /* 0x000fe2000f8e08ff */
[----:B------:R-:W-:Y:S01]  /*2390*/  IMAD.WIDE R48, R49, 0x2, R188 ;  /* 0x0000000231307825 */ /* 0x000fe200078e02bc */
[----:B------:R1:W-:Y:S01]  /*23a0*/  LDGSTS.E.BYPASS.128 [R127], desc[UR20][R50.64], P1 ;  /* 0x00000000327f7fae */ /* 0x0003e20008901c54 */
[----:B------:R-:W-:-:S02]  /*23b0*/  LEA R137, R163, UR13, 0x1 ;  /* 0x0000000da3897c11 */ /* 0x000fc4000f8e08ff */
[--C-:B------:R-:W-:Y:S01]  /*23c0*/  IMAD.WIDE R44, R45, 0x2, R188.reuse ;  /* 0x000000022d2c7825 */ /* 0x100fe200078e02bc */
[----:B------:R1:W-:Y:S01]  /*23d0*/  LDGSTS.E.BYPASS.128 [R131], desc[UR20][R48.64], P2 ;  /* 0x0000000030837fae */ /* 0x0003e20009101c54 */
[----:B------:R-:W-:Y:S02]  /*23e0*/  LEA R139, R20, UR13, 0x1 ;  /* 0x0000000d148b7c11 */ /* 0x000fe4000f8e08ff */
[----:B------:R-:W-:Y:S01]  /*23f0*/  IMAD.WIDE R92, R93, 0x2, R188 ;  /* 0x000000025d5c7825 */ /* 0x000fe200078e02bc */
[----:B------:R1:W-:Y:S01]  /*2400*/  LDGSTS.E.BYPASS.128 [R129], desc[UR20][R44.64], P4 ;  /* 0x000000002c817fae */ /* 0x0003e2000a101c54 */
[----:B------:R-:W-:Y:S02]  /*2410*/  ISETP.NE.U32.AND P1, PT, R73, RZ, PT ;  /* 0x000000ff4900720c */ /* 0x000fe40003f25070 */
[----:B------:R-:W-:Y:S01]  /*2420*/  IMAD.IADD R34, R27, 0x1, R34 ;  /* 0x000000011b227824 */ /* 0x000fe200078e0222 */
[----:B------:R1:W-:Y:S01]  /*2430*/  LDGSTS.E.BYPASS.128 [R133], desc[UR20][R92.64], P5 ;  /* 0x000000005c857fae */ /* 0x0003e2000a901c54 */
[----:B------:R-:W-:Y:S01]  /*2440*/  ISETP.NE.U32.AND P5, PT, RZ, UR9, PT ;  /* 0x00000009ff007c0c */ /* 0x000fe2000bfa5070 */
[C---:B------:R-:W-:Y:S01]  /*2450*/  IMAD R208, R241.reuse, UR5, R192 ;  /* 0x00000005f1d07c24 */ /* 0x040fe2000f8e02c0 */
[----:B------:R-:W-:Y:S01]  /*2460*/  LEA R141, R164, UR13, 0x1 ;  /* 0x0000000da48d7c11 */ /* 0x000fe2000f8e08ff */
[--C-:B------:R-:W-:Y:S01]  /*2470*/  IMAD.IADD R91, R192, 0x1, R34.reuse ;  /* 0x00000001c05b7824 */ /* 0x100fe200078e0222 */
[----:B------:R-:W-:Y:S01]  /*2480*/  ISETP.NE.U32.AND P2, PT, R74, RZ, PT ;  /* 0x000000ff4a00720c */ /* 0x000fe20003f45070 */
[----:B------:R-:W-:Y:S01]  /*2490*/  IMAD R34, R241, 0x8, R34 ;  /* 0x00000008f1227824 */ /* 0x000fe200078e0222 */
[----:B------:R-:W-:Y:S01]  /*24a0*/  LEA R143, R21, UR13, 0x1 ;  /* 0x0000000d158f7c11 */ /* 0x000fe2000f8e08ff */
        /* <DEDUP_REMOVED lines=8> */
[----:B------:R-:W-:Y:S01]  /*2530*/  IMAD.WIDE R88, R208, 0x2, R188 ;  /* 0x00000002d0587825 */ /* 0x000fe200078e02bc */
[----:B------:R-:W-:Y:S01]  /*2540*/  LEA R147, R22, UR13, 0x1 ;  /* 0x0000000d16937c11 */ /* 0x000fe2000f8e08ff */
[----:B------:R-:W-:Y:S01]  /*2550*/  UISETP.GE.AND UP2, UPT, UR15, UR16, UPT ;  /* 0x000000100f00728c */ /* 0x000fe2000bf46270 */
[----:B------:R-:W-:Y:S01]  /*2560*/  LEA R149, R166, UR13, 0x1 ;  /* 0x0000000da6957c11 */ /* 0x000fe2000f8e08ff */
[----:B------:R-:W-:Y:S01]  /*2570*/  IMAD.IADD R85, R192, 0x1, R32 ;  /* 0x00000001c0557824 */ /* 0x000fe200078e0220 */
[----:B------:R1:W-:Y:S01]  /*2580*/  LDGSTS.E.BYPASS.128 [R137], desc[UR20][R88.64], P5 ;  /* 0x0000000058897fae */ /* 0x0003e2000a901c54 */
[----:B------:R-:W-:Y:S01]  /*2590*/  IMAD.WIDE R86, R87, 0x2, R188 ;  /* 0x0000000257567825 */ /* 0x000fe200078e02bc */
[----:B------:R-:W-:Y:S01]  /*25a0*/  ISETP.NE.U32.AND P5, PT, R42, RZ, PT ;  /* 0x000000ff2a00720c */ /* 0x000fe20003fa5070 */
[----:B------:R-:W-:Y:S01]  /*25b0*/  USEL UR8, UR8, URZ, !UP2 ;  /* 0x0000003f08087287 */ /* 0x000fe2000d000000 */
[----:B------:R-:W-:Y:S01]  /*25c0*/  LEA R151, R23, UR13, 0x1 ;  /* 0x0000000d17977c11 */ /* 0x000fe2000f8e08ff */
[----:B------:R-:W-:Y:S01]  /*25d0*/  IMAD.IADD R32, R27, 0x1, R32 ;  /* 0x000000011b207824 */ /* 0x000fe200078e0220 */
[----:B------:R1:W-:Y:S01]  /*25e0*/  LDGSTS.E.BYPASS.128 [R139], desc[UR20][R86.64], P0 ;  /* 0x00000000568b7fae */ /* 0x0003e20008101c54 */
[----:B------:R-:W-:Y:S01]  /*25f0*/  IMAD.WIDE R84, R85, 0x2, R188 ;  /* 0x0000000255547825 */ /* 0x000fe200078e02bc */
[----:B------:R-:W-:Y:S01]  /*2600*/  ISETP.NE.U32.AND P0, PT, R39, RZ, PT ;  /* 0x000000ff2700720c */ /* 0x000fe20003f05070 */
[----:B------:R-:W-:Y:S01]  /*2610*/  UISETP.GE.AND UP2, UPT, UR14, UR10, UPT ;  /* 0x0000000a0e00728c */ /* 0x000fe2000bf46270 */
[----:B------:R-:W-:Y:S01]  /*2620*/  LEA R209, R167, UR13, 0x1 ;  /* 0x0000000da7d17c11 */ /* 0x000fe2000f8e08ff */
[C-C-:B------:R-:W-:Y:S01]  /*2630*/  IMAD.IADD R33, R27.reuse, 0x1, R32.reuse ;  /* 0x000000011b217824 */ /* 0x140fe200078e0220 */
[----:B------:R1:W-:Y:S01]  /*2640*/  LDGSTS.E.BYPASS.128 [R141], desc[UR20][R84.64], P3 ;  /* 0x00000000548d7fae */ /* 0x0003e20009901c54 */
[----:B------:R-:W-:Y:S01]  /*2650*/  IMAD.IADD R39, R192, 0x1, R32 ;  /* 0x00000001c0277824 */ /* 0x000fe200078e0220 */
[----:B------:R-:W-:Y:S01]  /*2660*/  ISETP.NE.U32.AND P3, PT, R38, RZ, PT ;  /* 0x000000ff2600720c */ /* 0x000fe20003f65070 */
[--C-:B------:R-:W-:Y:S01]  /*2670*/  IMAD.IADD R83, R192, 0x1, R33.reuse ;  /* 0x00000001c0537824 */ /* 0x100fe200078e0221 */
[----:B------:R-:W-:Y:S01]  /*2680*/  LEA R211, R152, UR13, 0x1 ;  /* 0x0000000d98d37c11 */ /* 0x000fe2000f8e08ff */
[----:B------:R-:W-:Y:S01]  /*2690*/  IMAD.IADD R33, R27, 0x1, R33 ;  /* 0x000000011b217824 */ /* 0x000fe200078e0221 */
[----:B------:R-:W-:Y:S01]  /*26a0*/  LEA R213, R168, UR13, 0x1 ;  /* 0x0000000da8d57c11 */ /* 0x000fe2000f8e08ff */
[----:B------:R-:W-:Y:S01]  /*26b0*/  IMAD.WIDE R38, R39, 0x2, R188 ;  /* 0x0000000227267825 */ /* 0x000fe200078e02bc */
[----:B------:R-:W-:-:S02]  /*26c0*/  LEA R215, R153, UR13, 0x1 ;  /* 0x0000000d99d77c11 */ /* 0x000fc4000f8e08ff */
[----:B------:R-:W-:Y:S01]  /*26d0*/  LEA R217, R169, UR13, 0x1 ;  /* 0x0000000da9d97c11 */ /* 0x000fe2000f8e08ff */
[----:B------:R-:W-:Y:S01]  /*26e0*/  IMAD.IADD R32, R27, 0x1, R33 ;  /* 0x000000011b207824 */ /* 0x000fe200078e0221 */
[----:B------:R1:W-:Y:S01]  /*26f0*/  LDGSTS.E.BYPASS.128 [R143], desc[UR20][R38.64], P1 ;  /* 0x00000000268f7fae */ /* 0x0003e20008901c54 */
[----:B------:R-:W-:Y:S01]  /*2700*/  IMAD.WIDE R82, R83, 0x2, R188 ;  /* 0x0000000253527825 */ /* 0x000fe200078e02bc */
[----:B------:R-:W-:Y:S02]  /*2710*/  ISETP.NE.U32.AND P1, PT, R41, RZ, PT ;  /* 0x000000ff2900720c */ /* 0x000fe40003f25070 */
[----:B------:R-:W-:Y:S01]  /*2720*/  LEA R219, R154, UR13, 0x1 ;  /* 0x0000000d9adb7c11 */ /* 0x000fe2000f8e08ff */
[C---:B------:R-:W-:Y:S01]  /*2730*/  IMAD.IADD R43, R192.reuse, 0x1, R33 ;  /* 0x00000001c02b7824 */ /* 0x040fe200078e0221 */
[----:B------:R1:W-:Y:S01]  /*2740*/  LDGSTS.E.BYPASS.128 [R145], desc[UR20][R82.64], P2 ;  /* 0x0000000052917fae */ /* 0x0003e20009101c54 */
[----:B------:R-:W-:Y:S01]  /*2750*/  IMAD.IADD R41, R192, 0x1, R32 ;  /* 0x00000001c0297824 */ /* 0x000fe200078e0220 */
[----:B------:R-:W-:Y:S01]  /*2760*/  ISETP.NE.U32.AND P2, PT, R40, RZ, PT ;  /* 0x000000ff2800720c */ /* 0x000fe20003f45070 */
        /* <DEDUP_REMOVED lines=8> */
[--C-:B------:R-:W-:Y:S01]  /*27f0*/  IMAD.IADD R81, R192, 0x1, R34.reuse ;  /* 0x00000001c0517824 */ /* 0x100fe200078e0222 */
[----:B------:R1:W-:Y:S01]  /*2800*/  LDGSTS.E.BYPASS.128 [R149], desc[UR20][R40.64], P6 ;  /* 0x0000000028957fae */ /* 0x0003e2000b101c54 */
[C---:B------:R-:W-:Y:S01]  /*2810*/  IMAD R34, R241.reuse, 0x8, R34 ;  /* 0x00000008f1227824 */ /* 0x040fe200078e0222 */
[----:B------:R-:W-:Y:S01]  /*2820*/  ISETP.NE.U32.AND P6, PT, RZ, UR9, PT ;  /* 0x00000009ff007c0c */ /* 0x000fe2000bfc5070 */
[----:B------:R-:W-:-:S02]  /*2830*/  IMAD R204, R241, UR25, R192 ;  /* 0x00000019f1cc7c24 */ /* 0x000fc4000f8e02c0 */
[--C-:B------:R-:W-:Y:S02]  /*2840*/  IMAD.IADD R32, R27, 0x1, R34.reuse ;  /* 0x000000011b207824 */ /* 0x100fe400078e0222 */
[----:B------:R-:W-:Y:S02]  /*2850*/  IMAD.IADD R77, R192, 0x1, R34 ;  /* 0x00000001c04d7824 */ /* 0x000fe400078e0222 */
[----:B------:R-:W-:-:S04]  /*2860*/  IMAD.WIDE R80, R81, 0x2, R188 ;  /* 0x0000000251507825 */ /* 0x000fc800078e02bc */
[----:B------:R-:W-:Y:S01]  /*2870*/  IMAD.IADD R34, R27, 0x1, R32 ;  /* 0x000000011b227824 */ /* 0x000fe200078e0220 */
[----:B------:R1:W-:Y:S01]  /*2880*/  LDGSTS.E.BYPASS.128 [R151], desc[UR20][R80.64], P5 ;  /* 0x0000000050977fae */ /* 0x0003e2000a901c54 */
[----:B------:R-:W-:Y:S01]  /*2890*/  IMAD.WIDE R78, R204, 0x2, R188 ;  /* 0x00000002cc4e7825 */ /* 0x000fe200078e02bc */
[----:B------:R-:W-:-:S03]  /*28a0*/  ISETP.NE.U32.AND P5, PT, R35, RZ, PT ;  /* 0x000000ff2300720c */ /* 0x000fc60003fa5070 */
[----:B------:R-:W-:Y:S01]  /*28b0*/  IMAD.WIDE R76, R77, 0x2, R188 ;  /* 0x000000024d4c7825 */ /* 0x000fe200078e02bc */
[----:B------:R1:W-:Y:S01]  /*28c0*/  LDGSTS.E.BYPASS.128 [R209], desc[UR20][R78.64], P6 ;  /* 0x000000004ed17fae */ /* 0x0003e2000b101c54 */
[----:B------:R-:W-:Y:S02]  /*28d0*/  ISETP.NE.U32.AND P6, PT, R30, RZ, PT ;  /* 0x000000ff1e00720c */ /* 0x000fe40003fc5070 */
[C---:B------:R-:W-:Y:S01]  /*28e0*/  IMAD.IADD R75, R192.reuse, 0x1, R34 ;  /* 0x00000001c04b7824 */ /* 0x040fe200078e0222 */
[----:B------:R1:W-:Y:S01]  /*28f0*/  LDGSTS.E.BYPASS.128 [R211], desc[UR20][R76.64], P0 ;  /* 0x000000004cd37fae */ /* 0x0003e20008101c54 */
[----:B------:R-:W-:Y:S01]  /*2900*/  IMAD.IADD R33, R192, 0x1, R32 ;  /* 0x00000001c0217824 */ /* 0x000fe200078e0220 */
[----:B------:R-:W-:Y:S01]  /*2910*/  ISETP.NE.U32.AND P0, PT, R29, RZ, PT ;  /* 0x000000ff1d00720c */ /* 0x000fe20003f05070 */
[----:B------:R-:W-:Y:S02]  /*2920*/  IMAD.IADD R34, R27, 0x1, R34 ;  /* 0x000000011b227824 */ /* 0x000fe400078e0222 */
[----:B------:R-:W-:-:S04]  /*2930*/  IMAD.WIDE R32, R33, 0x2, R188 ;  /* 0x0000000221207825 */ /* 0x000fc800078e02bc */
[----:B------:R-:W-:Y:S01]  /*2940*/  IMAD.IADD R29, R27, 0x1, R34 ;  /* 0x000000011b1d7824 */ /* 0x000fe200078e0222 */
[----:B------:R1:W-:Y:S01]  /*2950*/  LDGSTS.E.BYPASS.128 [R213], desc[UR20][R32.64], P3 ;  /* 0x0000000020d57fae */ /* 0x0003e20009901c54 */
[----:B------:R-:W-:Y:S01]  /*2960*/  IMAD.WIDE R74, R75, 0x2, R188 ;  /* 0x000000024b4a7825 */ /* 0x000fe200078e02bc */
[----:B------:R-:W-:-:S03]  /*2970*/  ISETP.NE.U32.AND P3, PT, R31, RZ, PT ;  /* 0x000000ff1f00720c */ /* 0x000fc60003f65070 */
[C---:B------:R-:W-:Y:S01]  /*2980*/  IMAD.IADD R35, R192.reuse, 0x1, R34 ;  /* 0x00000001c0237824 */ /* 0x040fe200078e0222 */
[----:B------:R1:W-:Y:S01]  /*2990*/  LDGSTS.E.BYPASS.128 [R215], desc[UR20][R74.64], P1 ;  /* 0x000000004ad77fae */ /* 0x0003e20008901c54 */
[----:B------:R-:W-:Y:S01]  /*29a0*/  IMAD.IADD R73, R192, 0x1, R29 ;  /* 0x00000001c0497824 */ /* 0x000fe200078e021d */
[----:B------:R-:W-:Y:S01]  /*29b0*/  ISETP.NE.U32.AND P1, PT, R28, RZ, PT ;  /* 0x000000ff1c00720c */ /* 0x000fe20003f25070 */
[----:B------:R-:W-:-:S04]  /*29c0*/  IMAD.WIDE R34, R35, 0x2, R188 ;  /* 0x0000000223227825 */ /* 0x000fc800078e02bc */
[----:B------:R-:W-:Y:S01]  /*29d0*/  IMAD.IADD R31, R27, 0x1, R29 ;  /* 0x000000011b1f7824 */ /* 0x000fe200078e021d */
[----:B------:R1:W-:Y:S01]  /*29e0*/  LDGSTS.E.BYPASS.128 [R217], desc[UR20][R34.64], P2 ;  /* 0x0000000022d97fae */ /* 0x0003e20009101c54 */
[----:B------:R-:W-:Y:S01]  /*29f0*/  IMAD.WIDE R28, R73, 0x2, R188 ;  /* 0x00000002491c7825 */ /* 0x000fe200078e02bc */
[----:B------:R-:W-:Y:S02]  /*2a00*/  ISETP.NE.U32.AND P2, PT, R26, RZ, PT ;  /* 0x000000ff1a00720c */ /* 0x000fe40003f45070 */
[C---:B------:R-:W-:Y:S01]  /*2a10*/  IADD3 R73, R192.reuse, R31, R27 ;  /* 0x0000001fc0497210 */ /* 0x040fe20007ffe01b */
[----:B------:R-:W-:Y:S01]  /*2a20*/  IMAD.IADD R31, R192, 0x1, R31 ;  /* 0x00000001c01f7824 */ /* 0x000fe200078e021f */
[----:B------:R1:W-:Y:S01]  /*2a30*/  LDGSTS.E.BYPASS.128 [R219], desc[UR20][R28.64], P4 ;  /* 0x000000001cdb7fae */ /* 0x0003e2000a101c54 */
[----:B------:R-:W-:Y:S01]  /*2a40*/  ISETP.NE.U32.AND P4, PT, RZ, UR8, PT ;  /* 0x00000008ff007c0c */ /* 0x000fe2000bf85070 */
[----:B------:R-:W-:Y:S01]  /*2a50*/  IMAD R249, R241, UR15, R192 ;  /* 0x0000000ff1f97c24 */ /* 0x000fe2000f8e02c0 */
[----:B------:R-:W-:Y:S01]  /*2a60*/  USEL UR8, URZ, 0x10, UP2 ;  /* 0x000000103f087887 */ /* 0x000fe20009000000 */
[----:B------:R-:W-:Y:S01]  /*2a70*/  IMAD.WIDE R30, R31, 0x2, R188 ;  /* 0x000000021f1e7825 */ /* 0x000fe200078e02bc */
[----:B------:R-:W-:-:S02]  /*2a80*/  UISETP.GE.AND UP2, UPT, UR5, UR10, UPT ;  /* 0x0000000a0500728c */ /* 0x000fc4000bf46270 */
[----:B------:R-:W-:Y:S01]  /*2a90*/  USEL UR8, UR8, URZ, UP1 ;  /* 0x0000003f08087287 */ /* 0x000fe20008800000 */
[--C-:B------:R-:W-:Y:S01]  /*2aa0*/  IMAD.WIDE R72, R73, 0x2, R188.reuse ;  /* 0x0000000249487825 */ /* 0x100fe200078e02bc */
[----:B------:R3:W-:Y:S01]  /*2ab0*/  LDGSTS.E.BYPASS.128 [R221], desc[UR20][R30.64], P5 ;  /* 0x000000001edd7fae */ /* 0x0007e2000a901c54 */
[----:B------:R-:W-:Y:S02]  /*2ac0*/  ISETP.NE.U32.AND P5, PT, R142, RZ, PT ;  /* 0x000000ff8e00720c */ /* 0x000fe40003fa5070 */
[----:B------:R-:W-:Y:S01]  /*2ad0*/  IMAD.WIDE R26, R249, 0x2, R188 ;  /* 0x00000002f91a7825 */ /* 0x000fe200078e02bc */
[----:B------:R4:W-:Y:S01]  /*2ae0*/  LDGSTS.E.BYPASS.128 [R223], desc[UR20][R72.64], P6 ;  /* 0x0000000048df7fae */ /* 0x0009e2000b101c54 */
[----:B------:R-:W-:Y:S02]  /*2af0*/  ISETP.NE.U32.AND P6, PT, R140, RZ, PT ;  /* 0x000000ff8c00720c */ /* 0x000fe40003fc5070 */
[----:B-1----:R-:W-:Y:S01]  /*2b00*/  IMAD.WIDE R70, R205, 0x2, R70 ;  /* 0x00000002cd467825 */ /* 0x002fe200078e0246 */
[----:B------:R1:W-:Y:S01]  /*2b10*/  LDGSTS.E.BYPASS.128 [R36], desc[UR20][R26.64], P4 ;  /* 0x000000001a247fae */ /* 0x0003e2000a101c54 */
[----:B------:R-:W-:-:S02]  /*2b20*/  ISETP.NE.U32.AND P4, PT, R144, RZ, PT ;  /* 0x000000ff9000720c */ /* 0x000fc40003f85070 */
[C---:B--2---:R-:W-:Y:S01]  /*2b30*/  IMAD.WIDE R58, R205.reuse, 0x2, R58 ;  /* 0x00000002cd3a7825 */ /* 0x044fe200078e023a */
[----:B------:R-:W0:Y:S03]  /*2b40*/  LDGDEPBAR ;  /* 0x00000000000079af */ /* 0x000e260000000000 */
[C---:B---3--:R-:W-:Y:S01]  /*2b50*/  IMAD.WIDE R66, R205.reuse, 0x2, R66 ;  /* 0x00000002cd427825 */ /* 0x048fe200078e0242 */
[----:B------:R-:W-:Y:S03]  /*2b60*/  BAR.SYNC.DEFER_BLOCKING 0x0 ;  /* 0x0000000000007b1d */ /* 0x000fe60000010000 */
[----:B----4-:R-:W-:-:S04]  /*2b70*/  IMAD.WIDE R64, R205, 0x2, R64 ;  /* 0x00000002cd407825 */ /* 0x010fc800078e0240 */
[----:B-----5:R-:W-:-:S04]  /*2b80*/  IMAD.WIDE R56, R205, 0x2, R56 ;  /* 0x00000002cd387825 */ /* 0x020fc800078e0238 */
[----:B------:R-:W-:-:S04]  /*2b90*/  IMAD.WIDE R60, R205, 0x2, R60 ;  /* 0x00000002cd3c7825 */ /* 0x000fc800078e023c */
[----:B------:R-:W-:-:S04]  /*2ba0*/  IMAD.WIDE R62, R205, 0x2, R62 ;  /* 0x00000002cd3e7825 */ /* 0x000fc800078e023e */
[----:B------:R-:W-:-:S04]  /*2bb0*/  IMAD.WIDE R54, R205, 0x2, R54 ;  /* 0x00000002cd367825 */ /* 0x000fc800078e0236 */
[C---:B------:R-:W-:Y:S01]  /*2bc0*/  IMAD.WIDE R46, R205.reuse, 0x2, R46 ;  /* 0x00000002cd2e7825 */ /* 0x040fe200078e022e */
[----:B------:R-:W-:Y:S01]  /*2bd0*/  @!PT LDS RZ, [RZ] ;  /* 0x00000000fffff984 */ /* 0x000fe20000000800 */
[----:B------:R-:W-:Y:S01]  /*2be0*/  @!PT LDS RZ, [RZ] ;  /* 0x00000000fffff984 */ /* 0x000fe20000000800 */
[----:B------:R-:W-:Y:S01]  /*2bf0*/  @!PT LDS RZ, [RZ] ;  /* 0x00000000fffff984 */ /* 0x000fe20000000800 */
[----:B------:R-:W-:Y:S03]  /*2c00*/  LDGSTS.E.BYPASS.128 [R99+0x44000], desc[UR20][R68.64+0x100], P2 ;  /* 0x4400010044637fae */ /* 0x000fe60009101c54 */
[C---:B------:R-:W-:Y:S01]  /*2c10*/  IMAD.WIDE R52, R205.reuse, 0x2, R52 ;  /* 0x00000002cd347825 */ /* 0x040fe200078e0234 */
        /* <DEDUP_REMOVED lines=11> */
[----:B------:R-:W-:Y:S01]  /*2cd0*/  IMAD.WIDE R88, R205, 0x2, R88 ;  /* 0x00000002cd587825 */ /* 0x000fe200078e0258 */
[----:B------:R-:W-:Y:S01]  /*2ce0*/  LDGSTS.E.BYPASS.128 [R24+0x44000], desc[UR20][R68.64+0x100], P2 ;  /* 0x4400010044187fae */ /* 0x000fe20009101c54 */
[----:B------:R-:W-:-:S02]  /*2cf0*/  ISETP.NE.U32.AND P2, PT, R138, RZ, PT ;  /* 0x000000ff8a00720c */ /* 0x000fc40003f45070 */
[C---:B------:R-:W-:Y:S01]  /*2d00*/  IMAD.WIDE R86, R205.reuse, 0x2, R86 ;  /* 0x00000002cd567825 */ /* 0x040fe200078e0256 */
[----:B------:R-:W0:Y:S03]  /*2d10*/  LDGDEPBAR ;  /* 0x00000000000079af */ /* 0x000e260000000000 */
[C---:B------:R-:W-:Y:S01]  /*2d20*/  IMAD.WIDE R84, R205.reuse, 0x2, R84 ;  /* 0x00000002cd547825 */ /* 0x040fe200078e0254 */
[----:B------:R2:W-:Y:S01]  /*2d30*/  LDGSTS.E.BYPASS.128 [R107+0x10000], desc[UR20][R70.64], P0 ;  /* 0x10000000466b7fae */ /* 0x0005e20008101c54 */
[----:B------:R-:W-:Y:S02]  /*2d40*/  ISETP.NE.U32.AND P0, PT, R136, RZ, PT ;  /* 0x000000ff8800720c */ /* 0x000fe40003f05070 */
[----:B------:R-:W-:Y:S01]  /*2d50*/  IMAD.WIDE R38, R205, 0x2, R38 ;  /* 0x00000002cd267825 */ /* 0x000fe200078e0226 */
[----:B------:R3:W-:Y:S01]  /*2d60*/  LDGSTS.E.BYPASS.128 [R109+0x10000], desc[UR20][R58.64], P1 ;  /* 0x100000003a6d7fae */ /* 0x0007e20008901c54 */
[----:B------:R-:W-:-:S02]  /*2d70*/  ISETP.NE.U32.AND P1, PT, R134, RZ, PT ;  /* 0x000000ff8600720c */ /* 0x000fc40003f25070 */
[C---:B------:R-:W-:Y:S01]  /*2d80*/  IMAD.WIDE R82, R205.reuse, 0x2, R82 ;  /* 0x00000002cd527825 */ /* 0x040fe200078e0252 */
[----:B------:R4:W-:Y:S01]  /*2d90*/  LDGSTS.E.BYPASS.128 [R111+0x10000], desc[UR20][R66.64], P5 ;  /* 0x10000000426f7fae */ /* 0x0009e2000a901c54 */
[----:B------:R-:W-:Y:S01]  /*2da0*/  ISETP.NE.U32.AND P5, PT, RZ, UR8, PT ;  /* 0x00000008ff007c0c */ /* 0x000fe2000bfa5070 */
[----:B------:R-:W-:Y:S01]  /*2db0*/  USEL UR8, URZ, 0x10, UP2 ;  /* 0x000000103f087887 */ /* 0x000fe20009000000 */
[C---:B------:R-:W-:Y:S01]  /*2dc0*/  IMAD.WIDE R42, R205.reuse, 0x2, R42 ;  /* 0x00000002cd2a7825 */ /* 0x040fe200078e022a */
[----:B------:R5:W-:Y:S01]  /*2dd0*/  LDGSTS.E.BYPASS.128 [R113+0x10000], desc[UR20][R64.64], P6 ;  /* 0x1000000040717fae */ /* 0x000be2000b101c54 */
[----:B------:R-:W-:Y:S01]  /*2de0*/  ISETP.NE.U32.AND P6, PT, R132, RZ, PT ;  /* 0x000000ff8400720c */ /* 0x000fe20003fc5070 */
[----:B------:R-:W-:Y:S01]  /*2df0*/  USEL UR8, UR8, URZ, UP1 ;  /* 0x0000003f08087287 */ /* 0x000fe20008800000 */
[C---:B------:R-:W-:Y:S01]  /*2e00*/  IMAD.WIDE R40, R205.reuse, 0x2, R40 ;  /* 0x00000002cd287825 */ /* 0x040fe200078e0228 */
[----:B------:R1:W-:Y:S01]  /*2e10*/  LDGSTS.E.BYPASS.128 [R115+0x10000], desc[UR20][R56.64], P4 ;  /* 0x1000000038737fae */ /* 0x0003e2000a101c54 */
[----:B------:R-:W-:Y:S01]  /*2e20*/  ISETP.NE.U32.AND P4, PT, R130, RZ, PT ;  /* 0x000000ff8200720c */ /* 0x000fe20003f85070 */
[----:B------:R-:W-:Y:S01]  /*2e30*/  UISETP.GE.AND UP2, UPT, UR25, UR10, UPT ;  /* 0x0000000a1900728c */ /* 0x000fe2000bf46270 */
[----:B------:R-:W-:Y:S01]  /*2e40*/  IMAD.WIDE R80, R205, 0x2, R80 ;  /* 0x00000002cd507825 */ /* 0x000fe200078e0250 */
[----:B------:R1:W-:Y:S01]  /*2e50*/  LDGSTS.E.BYPASS.128 [R117+0x10000], desc[UR20][R60.64], P2 ;  /* 0x100000003c757fae */ /* 0x0003e20009101c54 */
[----:B------:R-:W-:-:S02]  /*2e60*/  ISETP.NE.U32.AND P2, PT, R128, RZ, PT ;  /* 0x000000ff8000720c */ /* 0x000fc40003f45070 */
[C---:B------:R-:W-:Y:S01]  /*2e70*/  IMAD.WIDE R78, R205.reuse, 0x2, R78 ;  /* 0x00000002cd4e7825 */ /* 0x040fe200078e024e */
[----:B------:R1:W-:Y:S01]  /*2e80*/  LDGSTS.E.BYPASS.128 [R119+0x10000], desc[UR20][R62.64], P0 ;  /* 0x100000003e777fae */ /* 0x0003e20008101c54 */
[----:B------:R-:W-:Y:S02]  /*2e90*/  ISETP.NE.U32.AND P0, PT, R126, RZ, PT ;  /* 0x000000ff7e00720c */ /* 0x000fe40003f05070 */
        /* <DEDUP_REMOVED lines=24> */
[C---:B-1----:R-:W-:Y:S01]  /*3020*/  IMAD.WIDE R26, R205.reuse, 0x2, R26 ;  /* 0x00000002cd1a7825 */ /* 0x042fe200078e021a */
[----:B------:R1:W-:Y:S01]  /*3030*/  LDGSTS.E.BYPASS.128 [R135+0x10000], desc[UR20][R90.64], P1 ;  /* 0x100000005a877fae */ /* 0x0003e20008901c54 */
[----:B------:R-:W-:Y:S02]  /*3040*/  ISETP.NE.U32.AND P1, PT, R112, RZ, PT ;  /* 0x000000ff7000720c */ /* 0x000fe40003f25070 */
[C---:B--2---:R-:W-:Y:S01]  /*3050*/  IMAD.WIDE R70, R205.reuse, 0x2, R70 ;  /* 0x00000002cd467825 */ /* 0x044fe200078e0246 */
[----:B------:R2:W-:Y:S01]  /*3060*/  LDGSTS.E.BYPASS.128 [R137+0x10000], desc[UR20][R88.64], P4 ;  /* 0x1000000058897fae */ /* 0x0005e2000a101c54 */
[----:B------:R-:W-:Y:S02]  /*3070*/  ISETP.NE.U32.AND P4, PT, R110, RZ, PT ;  /* 0x000000ff6e00720c */ /* 0x000fe40003f85070 */
[----:B---3--:R-:W-:Y:S01]  /*3080*/  IMAD.WIDE R58, R205, 0x2, R58 ;  /* 0x00000002cd3a7825 */ /* 0x008fe200078e023a */
[----:B------:R3:W-:Y:S01]  /*3090*/  LDGSTS.E.BYPASS.128 [R139+0x10000], desc[UR20][R86.64], P6 ;  /* 0x10000000568b7fae */ /* 0x0007e2000b101c54 */
[----:B------:R-:W-:-:S02]  /*30a0*/  ISETP.NE.U32.AND P6, PT, R106, RZ, PT ;  /* 0x000000ff6a00720c */ /* 0x000fc40003fc5070 */
[C---:B----4-:R-:W-:Y:S01]  /*30b0*/  IMAD.WIDE R66, R205.reuse, 0x2, R66 ;  /* 0x00000002cd427825 */ /* 0x050fe200078e0242 */
[----:B------:R4:W-:Y:S01]  /*30c0*/  LDGSTS.E.BYPASS.128 [R141+0x10000], desc[UR20][R84.64], P2 ;  /* 0x10000000548d7fae */ /* 0x0009e20009101c54 */
[----:B------:R-:W-:Y:S02]  /*30d0*/  ISETP.NE.U32.AND P2, PT, R108, RZ, PT ;  /* 0x000000ff6c00720c */ /* 0x000fe40003f45070 */
[C---:B-----5:R-:W-:Y:S01]  /*30e0*/  IMAD.WIDE R64, R205.reuse, 0x2, R64 ;  /* 0x00000002cd407825 */ /* 0x060fe200078e0240 */
        /* <DEDUP_REMOVED lines=17> */
[----:B------:R-:W-:Y:S01]  /*3200*/  IMAD.WIDE R46, R205, 0x2, R46 ;  /* 0x00000002cd2e7825 */ /* 0x000fe200078e022e */
[----:B------:R1:W-:Y:S01]  /*3210*/  LDGSTS.E.BYPASS.128 [R209+0x10000], desc[UR20][R78.64], P0 ;  /* 0x100000004ed17fae */ /* 0x0003e20008101c54 */
[----:B------:R-:W-:Y:S02]  /*3220*/  ISETP.NE.U32.AND P0, PT, R97, RZ, PT ;  /* 0x000000ff6100720c */ /* 0x000fe40003f05070 */
[----:B------:R-:W-:Y:S01]  /*3230*/  IMAD.WIDE R52, R205, 0x2, R52 ;  /* 0x00000002cd347825 */ /* 0x000fe200078e0234 */
[----:B------:R1:W-:Y:S01]  /*3240*/  LDGSTS.E.BYPASS.128 [R211+0x10000], desc[UR20][R76.64], P2 ;  /* 0x100000004cd37fae */ /* 0x0003e20009101c54 */
[----:B------:R-:W-:-:S02]  /*3250*/  ISETP.NE.U32.AND P2, PT, R96, RZ, PT ;  /* 0x000000ff6000720c */ /* 0x000fc40003f45070 */
[----:B------:R-:W-:Y:S01]  /*3260*/  IMAD.WIDE R50, R205, 0x2, R50 ;  /* 0x00000002cd327825 */ /* 0x000fe200078e0232 */
[----:B------:R1:W-:Y:S01]  /*3270*/  LDGSTS.E.BYPASS.128 [R213+0x10000], desc[UR20][R32.64], P5 ;  /* 0x1000000020d57fae */ /* 0x0003e2000a901c54 */
[----:B------:R-:W-:Y:S02]  /*3280*/  ISETP.GE.AND P5, PT, R11, UR11, PT ;  /* 0x0000000b0b007c0c */ /* 0x000fe4000bfa6270 */
[C---:B------:R-:W-:Y:S01]  /*3290*/  IMAD.WIDE R48, R205.reuse, 0x2, R48 ;  /* 0x00000002cd307825 */ /* 0x040fe200078e0230 */
[----:B------:R1:W-:Y:S01]  /*32a0*/  LDGSTS.E.BYPASS.128 [R215+0x10000], desc[UR20][R74.64], P1 ;  /* 0x100000004ad77fae */ /* 0x0003e20008901c54 */
[----:B------:R-:W-:Y:S02]  /*32b0*/  PLOP3.LUT P1, PT, PT, PT, UP0, 0x80, 0x0 ;  /* 0x000000000000781c */ /* 0x000fe40003f2f008 */
[----:B------:R-:W-:Y:S01]  /*32c0*/  SEL R96, RZ, 0x10, P5 ;  /* 0x00000010ff607807 */ /* 0x000fe20002800000 */
[----:B------:R2:W-:Y:S01]  /*32d0*/  LDGSTS.E.BYPASS.128 [R217+0x10000], desc[UR20][R34.64], P4 ;  /* 0x1000000022d97fae */ /* 0x0005e2000a101c54 */
[----:B------:R-:W-:Y:S01]  /*32e0*/  ISETP.GE.AND P5, PT, R172, UR11, PT ;  /* 0x0000000bac007c0c */ /* 0x000fe2000bfa6270 */
[C---:B------:R-:W-:Y:S01]  /*32f0*/  IMAD.WIDE R44, R205.reuse, 0x2, R44 ;  /* 0x00000002cd2c7825 */ /* 0x040fe200078e022c */
[----:B------:R-:W-:Y:S01]  /*3300*/  SEL R96, R96, RZ, P1 ;  /* 0x000000ff60607207 */ /* 0x000fe20000800000 */
[----:B------:R-:W-:Y:S01]  /*3310*/  LDGSTS.E.BYPASS.128 [R219+0x10000], desc[UR20][R28.64], P6 ;  /* 0x100000001cdb7fae */ /* 0x000fe2000b101c54 */
[----:B------:R-:W-:Y:S01]  /*3320*/  PLOP3.LUT P1, PT, PT, PT, UP0, 0x80, 0x0 ;  /* 0x000000000000781c */ /* 0x000fe20003f2f008 */
[----:B------:R-:W-:Y:S01]  /*3330*/  IMAD.WIDE R92, R205, 0x2, R92 ;  /* 0x00000002cd5c7825 */ /* 0x000fe200078e025c */
[----:B------:R-:W-:Y:S01]  /*3340*/  SEL R97, RZ, 0x10, P5 ;  /* 0x00000010ff617807 */ /* 0x000fe20002800000 */
[----:B------:R-:W-:Y:S01]  /*3350*/  LDGSTS.E.BYPASS.128 [R221+0x10000], desc[UR20][R30.64], P0 ;  /* 0x100000001edd7fae */ /* 0x000fe20008101c54 */
[----:B------:R-:W-:Y:S01]  /*3360*/  ISETP.GE.AND P5, PT, R173, UR11, PT ;  /* 0x0000000bad007c0c */ /* 0x000fe2000bfa6270 */
[----:B-1----:R-:W-:Y:S01]  /*3370*/  IMAD.WIDE R90, R205, 0x2, R90 ;  /* 0x00000002cd5a7825 */ /* 0x002fe200078e025a */
[----:B------:R-:W-:Y:S01]  /*3380*/  SEL R97, R97, RZ, P1 ;  /* 0x000000ff61617207 */ /* 0x000fe20000800000 */
[----:B------:R-:W-:Y:S01]  /*3390*/  LDGSTS.E.BYPASS.128 [R223+0x10000], desc[UR20][R72.64], P2 ;  /* 0x1000000048df7fae */ /* 0x000fe20009101c54 */
[----:B------:R-:W-:Y:S01]  /*33a0*/  ISETP.NE.U32.AND P1, PT, RZ, UR8, PT ;  /* 0x00000008ff007c0c */ /* 0x000fe2000bf25070 */
[----:B------:R-:W-:Y:S01]  /*33b0*/  USEL UR8, URZ, 0x10, UP1 ;  /* 0x000000103f087887 */ /* 0x000fe20008800000 */
[----:B------:R-:W-:Y:S01]  /*33c0*/  SEL R98, RZ, 0x10, P5 ;  /* 0x00000010ff627807 */ /* 0x000fe20002800000 */
[----:B------:R-:W-:Y:S01]  /*33d0*/  UISETP.GE.AND UP1, UPT, UR5, UR11, UPT ;  /* 0x0000000b0500728c */ /* 0x000fe2000bf26270 */
[----:B------:R-:W-:Y:S01]  /*33e0*/  ISETP.NE.U32.AND P5, PT, R94, RZ, PT ;  /* 0x000000ff5e00720c */ /* 0x000fe20003fa5070 */
[----:B------:R-:W-:Y:S01]  /*33f0*/  USEL UR8, UR8, URZ, UP0 ;  /* 0x0000003f08087287 */ /* 0x000fe20008000000 */
[----:B------:R-:W-:Y:S01]  /*3400*/  ISETP.GE.AND P2, PT, R175, UR11, PT ;  /* 0x0000000baf007c0c */ /* 0x000fe2000bf46270 */
[----:B--2---:R-:W-:Y:S01]  /*3410*/  IMAD.WIDE R88, R205, 0x2, R88 ;  /* 0x00000002cd587825 */ /* 0x004fe200078e0258 */
[----:B------:R-:W-:-:S02]  /*3420*/  PLOP3.LUT P4, PT, PT, PT, UP0, 0x80, 0x0 ;  /* 0x000000000000781c */ /* 0x000fc40003f8f008 */
[----:B------:R-:W-:Y:S01]  /*3430*/  ISETP.NE.U32.AND P6, PT, R96, RZ, PT ;  /* 0x000000ff6000720c */ /* 0x000fe20003fc5070 */
[C---:B---3--:R-:W-:Y:S01]  /*3440*/  IMAD.WIDE R86, R205.reuse, 0x2, R86 ;  /* 0x00000002cd567825 */ /* 0x048fe200078e0256 */
[----:B------:R-:W-:Y:S01]  /*3450*/  SEL R98, R98, RZ, P4 ;  /* 0x000000ff62627207 */ /* 0x000fe20002000000 */
[----:B------:R-:W-:Y:S01]  /*3460*/  LDGSTS.E.BYPASS.128 [R36+0x10000], desc[UR20][R26.64], P1 ;  /* 0x100000001a247fae */ /* 0x000fe20008901c54 */
[----:B------:R-:W-:Y:S01]  /*3470*/  ISETP.GE.AND P1, PT, R174, UR11, PT ;  /* 0x0000000bae007c0c */ /* 0x000fe2000bf26270 */
[----:B----4-:R-:W-:Y:S01]  /*3480*/  IMAD.WIDE R84, R205, 0x2, R84 ;  /* 0x00000002cd547825 */ /* 0x010fe200078e0254 */
[----:B------:R-:W-:Y:S01]  /*3490*/  ISETP.NE.U32.AND P0, PT, R97, RZ, PT ;  /* 0x000000ff6100720c */ /* 0x000fe20003f05070 */
[----:B------:R-:W0:Y:S01]  /*34a0*/  LDGDEPBAR ;  /* 0x00000000000079af */ /* 0x000e220000000000 */
[----:B------:R-:W-:Y:S01]  /*34b0*/  SEL R94, RZ, 0x10, P1 ;  /* 0x00000010ff5e7807 */ /* 0x000fe20000800000 */
[C---:B-----5:R-:W-:Y:S01]  /*34c0*/  IMAD.WIDE R38, R205.reuse, 0x2, R38 ;  /* 0x00000002cd267825 */ /* 0x060fe200078e0226 */
[----:B------:R-:W-:Y:S01]  /*34d0*/  PLOP3.LUT P1, PT, PT, PT, UP0, 0x80, 0x0 ;  /* 0x000000000000781c */ /* 0x000fe20003f2f008 */
[----:B------:R-:W-:Y:S01]  /*34e0*/  BAR.SYNC.DEFER_BLOCKING 0x0 ;  /* 0x0000000000007b1d */ /* 0x000fe20000010000 */
[----:B------:R-:W-:Y:S01]  /*34f0*/  ISETP.NE.U32.AND P4, PT, R98, RZ, PT ;  /* 0x000000ff6200720c */ /* 0x000fe20003f85070 */
[----:B------:R-:W-:Y:S01]  /*3500*/  IMAD.WIDE R82, R205, 0x2, R82 ;  /* 0x00000002cd527825 */ /* 0x000fe200078e0252 */
[----:B------:R-:W-:-:S03]  /*3510*/  CS2R R96, SRZ ;  /* 0x0000000000607805 */ /* 0x000fc6000001ff00 */
[----:B------:R-:W-:-:S04]  /*3520*/  IMAD.WIDE R42, R205, 0x2, R42 ;  /* 0x00000002cd2a7825 */ /* 0x000fc800078e022a */
[----:B------:R-:W-:-:S04]  /*3530*/  IMAD.WIDE R40, R205, 0x2, R40 ;  /* 0x00000002cd287825 */ /* 0x000fc800078e0228 */
[----:B------:R-:W-:-:S04]  /*3540*/  IMAD.WIDE R80, R205, 0x2, R80 ;  /* 0x00000002cd507825 */ /* 0x000fc800078e0250 */
[----:B------:R-:W-:-:S04]  /*3550*/  IMAD.WIDE R78, R205, 0x2, R78 ;  /* 0x00000002cd4e7825 */ /* 0x000fc800078e024e */
[C---:B------:R-:W-:Y:S01]  /*3560*/  IMAD.WIDE R76, R205.reuse, 0x2, R76 ;  /* 0x00000002cd4c7825 */ /* 0x040fe200078e024c */
[----:B------:R-:W-:Y:S01]  /*3570*/  @!PT LDS RZ, [RZ] ;  /* 0x00000000fffff984 */ /* 0x000fe20000000800 */
[----:B------:R-:W-:Y:S01]  /*3580*/  @!PT LDS RZ, [RZ] ;  /* 0x00000000fffff984 */ /* 0x000fe20000000800 */
[----:B------:R-:W-:Y:S01]  /*3590*/  @!PT LDS RZ, [RZ] ;  /* 0x00000000fffff984 */ /* 0x000fe20000000800 */
[----:B------:R1:W-:Y:S03]  /*35a0*/  LDGSTS.E.BYPASS.128 [R99+0x48000], desc[UR20][R68.64+0x200], P5 ;  /* 0x4800020044637fae */ /* 0x0003e6000a901c54 */
[C---:B------:R-:W-:Y:S01]  /*35b0*/  IMAD.WIDE R32, R205.reuse, 0x2, R32 ;  /* 0x00000002cd207825 */ /* 0x040fe200078e0220 */
[----:B------:R2:W-:Y:S03]  /*35c0*/  LDGSTS.E.BYPASS.128 [R103+0x48000], desc[UR20][R68.64+0x200], P5 ;  /* 0x4800020044677fae */ /* 0x0005e6000a901c54 */
[C---:B------:R-:W-:Y:S01]  /*35d0*/  IMAD.WIDE R74, R205.reuse, 0x2, R74 ;  /* 0x00000002cd4a7825 */ /* 0x040fe200078e024a */
[----:B------:R-:W-:Y:S03]  /*35e0*/  LDGSTS.E.BYPASS.128 [R95+0x48000], desc[UR20][R68.64+0x200], P5 ;  /* 0x48000200445f7fae */ /* 0x000fe6000a901c54 */
[----:B------:R-:W-:Y:S01]  /*35f0*/  IMAD.WIDE R34, R205, 0x2, R34 ;  /* 0x00000002cd227825 */ /* 0x000fe200078e0222 */
[----:B------:R-:W-:Y:S01]  /*3600*/  LDGSTS.E.BYPASS.128 [R37+0x48000], desc[UR20][R68.64+0x200], P5 ;  /* 0x4800020044257fae */ /* 0x000fe2000a901c54 */
[----:B-1----:R-:W-:-:S02]  /*3610*/  CS2R R98, SRZ ;  /* 0x0000000000627805 */ /* 0x002fc4000001ff00 */
[----:B------:R-:W-:Y:S01]  /*3620*/  IMAD.WIDE R72, R205, 0x2, R72 ;  /* 0x00000002cd487825 */ /* 0x000fe200078e0248 */
[----:B------:R1:W-:Y:S01]  /*3630*/  LDGSTS.E.BYPASS.128 [R105+0x48000], desc[UR20][R68.64+0x200], P5 ;  /* 0x4800020044697fae */ /* 0x0003e2000a901c54 */
[----:B--2---:R-:W-:-:S03]  /*3640*/  CS2R R102, SRZ ;  /* 0x0000000000667805 */ /* 0x004fc6000001ff00 */
[----:B------:R2:W-:Y:S04]  /*3650*/  LDGSTS.E.BYPASS.128 [R101+0x48000], desc[UR20][R68.64+0x200], P5 ;  /* 0x4800020044657fae */ /* 0x0005e8000a901c54 */
[----:B------:R3:W-:Y:S04]  /*3660*/  LDGSTS.E.BYPASS.128 [R25+0x48000], desc[UR20][R68.64+0x200], P5 ;  /* 0x4800020044197fae */ /* 0x0007e8000a901c54 */
[----:B------:R4:W-:Y:S01]  /*3670*/  LDGSTS.E.BYPASS.128 [R24+0x48000], desc[UR20][R68.64+0x200], P5 ;  /* 0x4800020044187fae */ /* 0x0009e2000a901c54 */
[----:B------:R-:W-:Y:S02]  /*3680*/  PLOP3.LUT P5, PT, PT, PT, UP0, 0x80, 0x0 ;  /* 0x000000000000781c */ /* 0x000fe40003faf008 */
[----:B-1----:R-:W-:Y:S01]  /*3690*/  CS2R R104, SRZ ;  /* 0x0000000000687805 */ /* 0x002fe2000001ff00 */
[----:B------:R-:W0:Y:S01]  /*36a0*/  LDGDEPBAR ;  /* 0x00000000000079af */ /* 0x000e220000000000 */
[----:B------:R-:W-:-:S02]  /*36b0*/  SEL R94, R94, RZ, P5 ;  /* 0x000000ff5e5e7207 */ /* 0x000fc40002800000 */
[----:B--2---:R-:W-:Y:S02]  /*36c0*/  CS2R R100, SRZ ;  /* 0x0000000000647805 */ /* 0x004fe4000001ff00 */
[----:B------:R-:W-:Y:S01]  /*36d0*/  ISETP.GE.AND P5, PT, R176, UR11, PT ;  /* 0x0000000bb0007c0c */ /* 0x000fe2000bfa6270 */
[----:B------:R1:W-:Y:S01]  /*36e0*/  LDGSTS.E.BYPASS.128 [R107+0x20000], desc[UR20][R70.64], P3 ;  /* 0x20000000466b7fae */ /* 0x0003e20009901c54 */
[----:B---3--:R-:W-:Y:S02]  /*36f0*/  SEL R25, RZ, 0x10, P2 ;  /* 0x00000010ff197807 */ /* 0x008fe40001000000 */
[----:B------:R-:W-:Y:S01]  /*3700*/  PLOP3.LUT P2, PT, PT, PT, UP0, 0x80, 0x0 ;  /* 0x000000000000781c */ /* 0x000fe20003f4f008 */
[----:B------:R2:W-:Y:S01]  /*3710*/  LDGSTS.E.BYPASS.128 [R109+0x20000], desc[UR20][R58.64], P6 ;  /* 0x200000003a6d7fae */ /* 0x0005e2000b101c54 */
[----:B----4-:R-:W-:Y:S02]  /*3720*/  SEL R24, RZ, 0x10, P5 ;  /* 0x00000010ff187807 */ /* 0x010fe40002800000 */
[----:B------:R-:W-:Y:S01]  /*3730*/  ISETP.GE.AND P5, PT, R177, UR11, PT ;  /* 0x0000000bb1007c0c */ /* 0x000fe2000bfa6270 */
[----:B------:R3:W-:Y:S01]  /*3740*/  LDGSTS.E.BYPASS.128 [R111+0x20000], desc[UR20][R66.64], P0 ;  /* 0x20000000426f7fae */ /* 0x0007e20008101c54 */
[----:B------:R-:W-:-:S02]  /*3750*/  SEL R24, R24, RZ, P2 ;  /* 0x000000ff18187207 */ /* 0x000fc40001000000 */
[----:B------:R-:W-:Y:S01]  /*3760*/  PLOP3.LUT P2, PT, PT, PT, UP0, 0x80, 0x0 ;  /* 0x000000000000781c */ /* 0x000fe20003f4f008 */
[----:B------:R4:W-:Y:S01]  /*3770*/  LDGSTS.E.BYPASS.128 [R113+0x20000], desc[UR20][R64.64], P4 ;  /* 0x2000000040717fae */ /* 0x0009e2000a101c54 */
[----:B------:R-:W-:Y:S02]  /*3780*/  SEL R37, RZ, 0x10, P5 ;  /* 0x00000010ff257807 */ /* 0x000fe40002800000 */
[----:B-1----:R-:W-:Y:S02]  /*3790*/  CS2R R70, SRZ ;  /* 0x0000000000467805 */ /* 0x002fe4000001ff00 */
[----:B------:R-:W-:Y:S02]  /*37a0*/  SEL R25, R25, RZ, P1 ;  /* 0x000000ff19197207 */ /* 0x000fe40000800000 */
[----:B--2---:R-:W-:Y:S02]  /*37b0*/  CS2R R58, SRZ ;  /* 0x00000000003a7805 */ /* 0x004fe4000001ff00 */
[----:B------:R-:W-:-:S02]  /*37c0*/  ISETP.NE.U32.AND P3, PT, R94, RZ, PT ;  /* 0x000000ff5e00720c */ /* 0x000fc40003f65070 */
[----:B------:R-:W-:Y:S02]  /*37d0*/  CS2R R94, SRZ ;  /* 0x00000000005e7805 */ /* 0x000fe4000001ff00 */
[----:B------:R-:W-:Y:S02]  /*37e0*/  SEL R37, R37, RZ, P2 ;  /* 0x000000ff25257207 */ /* 0x000fe40001000000 */
[----:B---3--:R-:W-:Y:S02]  /*37f0*/  CS2R R66, SRZ ;  /* 0x0000000000427805 */ /* 0x008fe4000001ff00 */
[----:B------:R-:W-:Y:S02]  /*3800*/  ISETP.NE.U32.AND P2, PT, R25, RZ, PT ;  /* 0x000000ff1900720c */ /* 0x000fe40003f45070 */
[----:B------:R-:W-:Y:S02]  /*3810*/  CS2R R106, SRZ ;  /* 0x00000000006a7805 */ /* 0x000fe4000001ff00 */
[----:B------:R-:W-:-:S02]  /*3820*/  ISETP.GE.AND P1, PT, R178, UR11, PT ;  /* 0x0000000bb2007c0c */ /* 0x000fc4000bf26270 */
[----:B----4-:R-:W-:Y:S02]  /*3830*/  CS2R R64, SRZ ;  /* 0x0000000000407805 */ /* 0x010fe4000001ff00 */
[----:B------:R-:W-:Y:S02]  /*3840*/  PLOP3.LUT P5, PT, PT, PT, UP0, 0x80, 0x0 ;  /* 0x000000000000781c */ /* 0x000fe40003faf008 */
[----:B------:R-:W-:Y:S02]  /*3850*/  CS2R R108, SRZ ;  /* 0x00000000006c7805 */ /* 0x000fe4000001ff00 */
[----:B------:R-:W-:Y:S02]  /*3860*/  SEL R68, RZ, 0x10, P1 ;  /* 0x00000010ff447807 */ /* 0x000fe40000800000 */
[----:B------:R-:W-:Y:S02]  /*3870*/  CS2R R110, SRZ ;  /* 0x00000000006e7805 */ /* 0x000fe4000001ff00 */
[----:B------:R-:W-:Y:S01]  /*3880*/  ISETP.NE.U32.AND P1, PT, R24, RZ, PT ;  /* 0x000000ff1800720c */ /* 0x000fe20003f25070 */
[----:B------:R1:W-:Y:S01]  /*3890*/  LDGSTS.E.BYPASS.128 [R115+0x20000], desc[UR20][R56.64], P3 ;  /* 0x2000000038737fae */ /* 0x0003e20009901c54 */
[----:B------:R-:W-:-:S02]  /*38a0*/  PLOP3.LUT P0, PT, PT, PT, UP0, 0x80, 0x0 ;  /* 0x000000000000781c */ /* 0x000fc40003f0f008 */
[----:B------:R-:W-:Y:S02]  /*38b0*/  CS2R R112, SRZ ;  /* 0x0000000000707805 */ /* 0x000fe4000001ff00 */
[----:B------:R-:W-:Y:S01]  /*38c0*/  ISETP.GE.AND P3, PT, R180, UR11, PT ;  /* 0x0000000bb4007c0c */ /* 0x000fe2000bf66270 */
[----:B------:R2:W-:Y:S01]  /*38d0*/  LDGSTS.E.BYPASS.128 [R117+0x20000], desc[UR20][R60.64], P2 ;  /* 0x200000003c757fae */ /* 0x0005e20009101c54 */
[----:B------:R-:W-:Y:S02]  /*38e0*/  ISETP.GE.AND P2, PT, R179, UR11, PT ;  /* 0x0000000bb3007c0c */ /* 0x000fe4000bf46270 */
[----:B------:R-:W-:Y:S02]  /*38f0*/  SEL R68, R68, RZ, P5 ;  /* 0x000000ff44447207 */ /* 0x000fe40002800000 */
[----:B------:R-:W-:Y:S02]  /*3900*/  SEL R24, RZ, 0x10, P2 ;  /* 0x00000010ff187807 */ /* 0x000fe40001000000 */
[----:B------:R-:W-:Y:S01]  /*3910*/  ISETP.GE.AND P4, PT, R181, UR11, PT ;  /* 0x0000000bb5007c0c */ /* 0x000fe2000bf86270 */
[----:B------:R3:W-:Y:S01]  /*3920*/  LDGSTS.E.BYPASS.128 [R119+0x20000], desc[UR20][R62.64], P1 ;  /* 0x200000003e777fae */ /* 0x0007e20008901c54 */
[----:B------:R-:W-:-:S02]  /*3930*/  SEL R24, R24, RZ, P0 ;  /* 0x000000ff18187207 */ /* 0x000fc40000000000 */
[----:B-1----:R-:W-:Y:S02]  /*3940*/  CS2R R56, SRZ ;  /* 0x0000000000387805 */ /* 0x002fe4000001ff00 */
[----:B------:R-:W-:Y:S01]  /*3950*/  ISETP.NE.U32.AND P0, PT, RZ, UR8, PT ;  /* 0x00000008ff007c0c */ /* 0x000fe2000bf05070 */
[----:B------:R-:W-:Y:S01]  /*3960*/  USEL UR8, URZ, 0x10, UP1 ;  /* 0x000000103f087887 */ /* 0x000fe20008800000 */
[----:B------:R-:W-:Y:S01]  /*3970*/  ISETP.NE.U32.AND P5, PT, R37, RZ, PT ;  /* 0x000000ff2500720c */ /* 0x000fe20003fa5070 */
[----:B------:R-:W-:Y:S01]  /*3980*/  UISETP.GE.AND UP1, UPT, UR25, UR11, UPT ;  /* 0x0000000b1900728c */ /* 0x000fe2000bf26270 */
[----:B------:R-:W-:Y:S01]  /*3990*/  PLOP3.LUT P1, PT, PT, PT, UP0, 0x80, 0x0 ;  /* 0x000000000000781c */ /* 0x000fe20003f2f008 */
[----:B------:R-:W-:Y:S01]  /*39a0*/  USEL UR8, UR8, URZ, UP0 ;  /* 0x0000003f08087287 */ /* 0x000fe20008000000 */
[----:B------:R-:W-:Y:S02]  /*39b0*/  SEL R25, RZ, 0x10, P3 ;  /* 0x00000010ff197807 */ /* 0x000fe40001800000 */
[----:B--2---:R-:W-:-:S02]  /*39c0*/  CS2R R60, SRZ ;  /* 0x00000000003c7805 */ /* 0x004fc4000001ff00 */
[----:B------:R-:W-:Y:S02]  /*39d0*/  ISETP.NE.U32.AND P6, PT, R68, RZ, PT ;  /* 0x000000ff4400720c */ /* 0x000fe40003fc5070 */
[----:B---3--:R-:W-:Y:S02]  /*39e0*/  CS2R R62, SRZ ;  /* 0x00000000003e7805 */ /* 0x008fe4000001ff00 */
[----:B------:R-:W-:Y:S02]  /*39f0*/  PLOP3.LUT P2, PT, PT, PT, UP0, 0x80, 0x0 ;  /* 0x000000000000781c */ /* 0x000fe40003f4f008 */
[----:B------:R-:W-:Y:S02]  /*3a00*/  CS2R R68, SRZ ;  /* 0x0000000000447805 */ /* 0x000fe4000001ff00 */
[----:B------:R-:W-:Y:S01]  /*3a10*/  ISETP.GE.AND P3, PT, R182, UR11, PT ;  /* 0x0000000bb6007c0c */ /* 0x000fe2000bf66270 */
[----:B------:R1:W-:Y:S01]  /*3a20*/  LDGSTS.E.BYPASS.128 [R121+0x20000], desc[UR20][R54.64], P0 ;  /* 0x2000000036797fae */ /* 0x0003e20008101c54 */
[----:B------:R-:W-:-:S02]  /*3a30*/  SEL R37, RZ, 0x10, P4 ;  /* 0x00000010ff257807 */ /* 0x000fc40002000000 */
[----:B------:R-:W-:Y:S02]  /*3a40*/  CS2R R114, SRZ ;  /* 0x0000000000727805 */ /* 0x000fe4000001ff00 */
[----:B------:R-:W-:Y:S01]  /*3a50*/  SEL R25, R25, RZ, P1 ;  /* 0x000000ff19197207 */ /* 0x000fe20000800000 */
[----:B------:R2:W-:Y:S01]  /*3a60*/  LDGSTS.E.BYPASS.128 [R123+0x20000], desc[UR20][R46.64], P5 ;  /* 0x200000002e7b7fae */ /* 0x0005e2000a901c54 */
[----:B------:R-:W-:Y:S02]  /*3a70*/  ISETP.NE.U32.AND P4, PT, R24, RZ, PT ;  /* 0x000000ff1800720c */ /* 0x000fe40003f85070 */
[----:B------:R-:W-:Y:S02]  /*3a80*/  CS2R R116, SRZ ;  /* 0x0000000000747805 */ /* 0x000fe4000001ff00 */
[----:B------:R-:W-:Y:S01]  /*3a90*/  PLOP3.LUT P1, PT, PT, PT, UP0, 0x80, 0x0 ;  /* 0x000000000000781c */ /* 0x000fe20003f2f008 */
[----:B------:R3:W-:Y:S01]  /*3aa0*/  LDGSTS.E.BYPASS.128 [R125+0x20000], desc[UR20][R52.64], P6 ;  /* 0x20000000347d7fae */ /* 0x0007e2000b101c54 */
[----:B------:R-:W-:-:S02]  /*3ab0*/  SEL R24, RZ, 0x10, P3 ;  /* 0x00000010ff187807 */ /* 0x000fc40001800000 */
[----:B------:R-:W-:Y:S02]  /*3ac0*/  CS2R R118, SRZ ;  /* 0x0000000000767805 */ /* 0x000fe4000001ff00 */
[----:B------:R-:W-:Y:S02]  /*3ad0*/  SEL R37, R37, RZ, P2 ;  /* 0x000000ff25257207 */ /* 0x000fe40001000000 */
[----:B-1----:R-:W-:Y:S02]  /*3ae0*/  CS2R R54, SRZ ;  /* 0x0000000000367805 */ /* 0x002fe4000001ff00 */
[----:B------:R-:W-:Y:S02]  /*3af0*/  ISETP.GE.AND P2, PT, R183, UR11, PT ;  /* 0x0000000bb7007c0c */ /* 0x000fe4000bf46270 */
[----:B------:R-:W-:Y:S02]  /*3b00*/  CS2R R120, SRZ ;  /* 0x0000000000787805 */ /* 0x000fe4000001ff00 */
[----:B------:R-:W-:-:S02]  /*3b10*/  ISETP.NE.U32.AND P3, PT, R25, RZ, PT ;  /* 0x000000ff1900720c */ /* 0x000fc40003f65070 */
[----:B--2---:R-:W-:Y:S02]  /*3b20*/  CS2R R46, SRZ ;  /* 0x00000000002e7805 */ /* 0x004fe4000001ff00 */
[----:B------:R-:W-:Y:S01]  /*3b30*/  SEL R24, R24, RZ, P1 ;  /* 0x000000ff18187207 */ /* 0x000fe20000800000 */
[----:B------:R1:W-:Y:S01]  /*3b40*/  LDGSTS.E.BYPASS.128 [R127+0x20000], desc[UR20][R50.64], P4 ;  /* 0x20000000327f7fae */ /* 0x0003e2000a101c54 */
[----:B------:R-:W-:Y:S02]  /*3b50*/  PLOP3.LUT P1, PT, PT, PT, UP0, 0x80, 0x0 ;  /* 0x000000000000781c */ /* 0x000fe40003f2f008 */
[----:B---3--:R-:W-:Y:S02]  /*3b60*/  CS2R R52, SRZ ;  /* 0x0000000000347805 */ /* 0x008fe4000001ff00 */
[----:B------:R-:W-:Y:S02]  /*3b70*/  SEL R25, RZ, 0x10, P2 ;  /* 0x00000010ff197807 */ /* 0x000fe40001000000 */
[----:B------:R-:W-:-:S02]  /*3b80*/  CS2R R122, SRZ ;  /* 0x00000000007a7805 */ /* 0x000fc4000001ff00 */
[----:B------:R-:W-:Y:S02]  /*3b90*/  ISETP.GE.AND P6, PT, R185, UR11, PT ;  /* 0x0000000bb9007c0c */ /* 0x000fe4000bfc6270 */
[----:B------:R-:W-:Y:S02]  /*3ba0*/  CS2R R124, SRZ ;  /* 0x00000000007c7805 */ /* 0x000fe4000001ff00 */
[----:B------:R-:W-:Y:S02]  /*3bb0*/  SEL R25, R25, RZ, P1 ;  /* 0x000000ff19197207 */ /* 0x000fe40000800000 */
[----:B------:R-:W-:Y:S01]  /*3bc0*/  ISETP.NE.U32.AND P0, PT, R37, RZ, PT ;  /* 0x000000ff2500720c */ /* 0x000fe20003f05070 */
[----:B------:R2:W-:Y:S01]  /*3bd0*/  LDGSTS.E.BYPASS.128 [R131+0x20000], desc[UR20][R48.64], P3 ;  /* 0x2000000030837fae */ /* 0x0005e20009901c54 */
[----:B------:R-:W-:Y:S02]  /*3be0*/  ISETP.NE.U32.AND P2, PT, R24, RZ, PT ;  /* 0x000000ff1800720c */ /* 0x000fe40003f45070 */
[----:B-1----:R-:W-:-:S02]  /*3bf0*/  CS2R R50, SRZ ;  /* 0x0000000000327805 */ /* 0x002fc4000001ff00 */
[----:B------:R-:W-:Y:S02]  /*3c00*/  ISETP.NE.U32.AND P1, PT, R25, RZ, PT ;  /* 0x000000ff1900720c */ /* 0x000fe40003f25070 */
[----:B------:R-:W-:Y:S02]  /*3c10*/  CS2R R126, SRZ ;  /* 0x00000000007e7805 */ /* 0x000fe4000001ff00 */
[----:B------:R-:W-:Y:S02]  /*3c20*/  SEL R25, RZ, 0x10, P6 ;  /* 0x00000010ff197807 */ /* 0x000fe40003000000 */
[----:B------:R-:W-:Y:S01]  /*3c30*/  ISETP.NE.U32.AND P6, PT, RZ, UR8, PT ;  /* 0x00000008ff007c0c */ /* 0x000fe2000bfc5070 */
[----:B------:R-:W-:Y:S01]  /*3c40*/  USEL UR8, URZ, 0x10, UP1 ;  /* 0x000000103f087887 */ /* 0x000fe20008800000 */
[----:B------:R-:W-:Y:S01]  /*3c50*/  ISETP.GE.AND P5, PT, R184, UR11, PT ;  /* 0x0000000bb8007c0c */ /* 0x000fe2000bfa6270 */
[----:B------:R-:W-:Y:S01]  /*3c60*/  UISETP.GE.AND UP1, UPT, UR15, UR11, UPT ;  /* 0x0000000b0f00728c */ /* 0x000fe2000bf26270 */
[----:B------:R-:W-:Y:S01]  /*3c70*/  PLOP3.LUT P4, PT, PT, PT, UP0, 0x80, 0x0 ;  /* 0x000000000000781c */ /* 0x000fe20003f8f008 */
[----:B------:R1:W-:Y:S01]  /*3c80*/  LDGSTS.E.BYPASS.128 [R129+0x20000], desc[UR20][R44.64], P0 ;  /* 0x200000002c817fae */ /* 0x0003e20008101c54 */
[----:B------:R-:W-:Y:S01]  /*3c90*/  SEL R24, RZ, 0x10, P5 ;  /* 0x00000010ff187807 */ /* 0x000fe20002800000 */
[----:B------:R-:W-:Y:S01]  /*3ca0*/  USEL UR8, UR8, URZ, UP0 ;  /* 0x0000003f08087287 */ /* 0x000fe20008000000 */
[----:B------:R-:W-:Y:S01]  /*3cb0*/  ISETP.GE.AND P5, PT, R186, UR11, PT ;  /* 0x0000000bba007c0c */ /* 0x000fe2000bfa6270 */
[----:B------:R3:W-:Y:S01]  /*3cc0*/  LDGSTS.E.BYPASS.128 [R133+0x20000], desc[UR20][R92.64], P2 ;  /* 0x200000005c857fae */ /* 0x0007e20009101c54 */
[----:B------:R-:W-:-:S02]  /*3cd0*/  PLOP3.LUT P3, PT, PT, PT, UP0, 0x80, 0x0 ;  /* 0x000000000000781c */ /* 0x000fc40003f6f008 */
[----:B--2---:R-:W-:Y:S02]  /*3ce0*/  CS2R R48, SRZ ;  /* 0x0000000000307805 */ /* 0x004fe4000001ff00 */
[----:B------:R-:W-:Y:S01]  /*3cf0*/  SEL R24, R24, RZ, P4 ;  /* 0x000000ff18187207 */ /* 0x000fe20002000000 */
[----:B------:R2:W-:Y:S01]  /*3d00*/  LDGSTS.E.BYPASS.128 [R135+0x20000], desc[UR20][R90.64], P1 ;  /* 0x200000005a877fae */ /* 0x0005e20008901c54 */
[----:B------:R-:W-:Y:S02]  /*3d10*/  ISETP.GE.AND P0, PT, R187, UR11, PT ;  /* 0x0000000bbb007c0c */ /* 0x000fe4000bf06270 */
[----:B------:R-:W-:Y:S02]  /*3d20*/  CS2R R130, SRZ ;  /* 0x0000000000827805 */ /* 0x000fe4000001ff00 */
[----:B------:R-:W-:Y:S01]  /*3d30*/  PLOP3.LUT P4, PT, PT, PT, UP0, 0x80, 0x0 ;  /* 0x000000000000781c */ /* 0x000fe20003f8f008 */
[----:B------:R4:W-:Y:S01]  /*3d40*/  LDGSTS.E.BYPASS.128 [R137+0x20000], desc[UR20][R88.64], P6 ;  /* 0x2000000058897fae */ /* 0x0009e2000b101c54 */
[----:B------:R-:W-:-:S02]  /*3d50*/  SEL R37, RZ, 0x10, P5 ;  /* 0x00000010ff257807 */ /* 0x000fc40002800000 */
[----:B-1----:R-:W-:Y:S02]  /*3d60*/  CS2R R44, SRZ ;  /* 0x00000000002c7805 */ /* 0x002fe4000001ff00 */
[----:B------:R-:W-:Y:S02]  /*3d70*/  SEL R25, R25, RZ, P3 ;  /* 0x000000ff19197207 */ /* 0x000fe40001800000 */
[----:B---3--:R-:W-:Y:S02]  /*3d80*/  CS2R R92, SRZ ;  /* 0x00000000005c7805 */ /* 0x008fe4000001ff00 */
[----:B------:R-:W-:Y:S02]  /*3d90*/  ISETP.NE.U32.AND P5, PT, R24, RZ, PT ;  /* 0x000000ff1800720c */ /* 0x000fe40003fa5070 */
[----:B------:R-:W-:Y:S02]  /*3da0*/  CS2R R128, SRZ ;  /* 0x0000000000807805 */ /* 0x000fe4000001ff00 */
[----:B------:R-:W-:-:S02]  /*3db0*/  PLOP3.LUT P1, PT, PT, PT, UP0, 0x80, 0x0 ;  /* 0x000000000000781c */ /* 0x000fc40003f2f008 */
[----:B--2---:R-:W-:Y:S02]  /*3dc0*/  CS2R R90, SRZ ;  /* 0x00000000005a7805 */ /* 0x004fe4000001ff00 */
[----:B------:R-:W-:Y:S02]  /*3dd0*/  ISETP.GE.AND P6, PT, R194, UR11, PT ;  /* 0x0000000bc2007c0c */ /* 0x000fe4000bfc6270 */
[----:B------:R-:W-:Y:S02]  /*3de0*/  CS2R R132, SRZ ;  /* 0x0000000000847805 */ /* 0x000fe4000001ff00 */
[----:B------:R-:W-:Y:S02]  /*3df0*/  SEL R24, RZ, 0x10, P0 ;  /* 0x00000010ff187807 */ /* 0x000fe40000000000 */
[----:B----4-:R-:W-:Y:S02]  /*3e00*/  CS2R R88, SRZ ;  /* 0x0000000000587805 */ /* 0x010fe4000001ff00 */
[----:B------:R-:W-:-:S02]  /*3e10*/  SEL R37, R37, RZ, P4 ;  /* 0x000000ff25257207 */ /* 0x000fc40002000000 */
[----:B------:R-:W-:Y:S02]  /*3e20*/  CS2R R134, SRZ ;  /* 0x0000000000867805 */ /* 0x000fe4000001ff00 */
[----:B------:R-:W-:Y:S02]  /*3e30*/  ISETP.NE.U32.AND P3, PT, R25, RZ, PT ;  /* 0x000000ff1900720c */ /* 0x000fe40003f65070 */
[----:B------:R-:W-:Y:S02]  /*3e40*/  CS2R R136, SRZ ;  /* 0x0000000000887805 */ /* 0x000fe4000001ff00 */
[----:B------:R-:W-:Y:S01]  /*3e50*/  ISETP.GE.AND P2, PT, R195, UR11, PT ;  /* 0x0000000bc3007c0c */ /* 0x000fe2000bf46270 */
[----:B------:R1:W-:Y:S01]  /*3e60*/  LDGSTS.E.BYPASS.128 [R139+0x20000], desc[UR20][R86.64], P5 ;  /* 0x20000000568b7fae */ /* 0x0003e2000a901c54 */
[----:B------:R-:W-:Y:S02]  /*3e70*/  SEL R25, RZ, 0x10, P6 ;  /* 0x00000010ff197807 */ /* 0x000fe40003000000 */
[----:B------:R-:W-:-:S02]  /*3e80*/  SEL R24, R24, RZ, P1 ;  /* 0x000000ff18187207 */ /* 0x000fc40000800000 */
[----:B------:R-:W-:Y:S02]  /*3e90*/  PLOP3.LUT P0, PT, PT, PT, UP0, 0x80, 0x0 ;  /* 0x000000000000781c */ /* 0x000fe40003f0f008 */
[----:B------:R-:W-:Y:S02]  /*3ea0*/  ISETP.GE.AND P6, PT, R196, UR11, PT ;  /* 0x0000000bc4007c0c */ /* 0x000fe4000bfc6270 */
[----:B------:R-:W-:Y:S01]  /*3eb0*/  ISETP.NE.U32.AND P4, PT, R37, RZ, PT ;  /* 0x000000ff2500720c */ /* 0x000fe20003f85070 */
[----:B------:R2:W-:Y:S01]  /*3ec0*/  LDGSTS.E.BYPASS.128 [R141+0x20000], desc[UR20][R84.64], P3 ;  /* 0x20000000548d7fae */ /* 0x0005e20009901c54 */
[----:B------:R-:W-:Y:S02]  /*3ed0*/  PLOP3.LUT P1, PT, PT, PT, UP0, 0x80, 0x0 ;  /* 0x000000000000781c */ /* 0x000fe40003f2f008 */
[----:B-1----:R-:W-:Y:S02]  /*3ee0*/  CS2R R86, SRZ ;  /* 0x0000000000567805 */ /* 0x002fe4000001ff00 */
[----:B------:R-:W-:-:S02]  /*3ef0*/  SEL R37, RZ, 0x10, P2 ;  /* 0x00000010ff257807 */ /* 0x000fc40001000000 */
[----:B------:R-:W-:Y:S02]  /*3f00*/  CS2R R138, SRZ ;  /* 0x00000000008a7805 */ /* 0x000fe4000001ff00 */
[----:B------:R-:W-:Y:S02]  /*3f10*/  ISETP.NE.U32.AND P2, PT, R24, RZ, PT ;  /* 0x000000ff1800720c */ /* 0x000fe40003f45070 */
[----:B------:R-:W-:Y:S02]  /*3f20*/  SEL R25, R25, RZ, P0 ;  /* 0x000000ff19197207 */ /* 0x000fe40000000000 */
[----:B------:R-:W-:Y:S02]  /*3f30*/  SEL R24, RZ, 0x10, P6 ;  /* 0x00000010ff187807 */ /* 0x000fe40003000000 */
[----:B------:R-:W-:Y:S01]  /*3f40*/  ISETP.GE.AND P6, PT, R197, UR11, PT ;  /* 0x0000000bc5007c0c */ /* 0x000fe2000bfc6270 */
[----:B------:R1:W-:Y:S01]  /*3f50*/  LDGSTS.E.BYPASS.128 [R143+0x20000], desc[UR20][R38.64], P4 ;  /* 0x20000000268f7fae */ /* 0x0003e2000a101c54 */
[----:B------:R-:W-:-:S02]  /*3f60*/  PLOP3.LUT P0, PT, PT, PT, UP0, 0x80, 0x0 ;  /* 0x000000000000781c */ /* 0x000fc40003f0f008 */
[----:B--2---:R-:W-:Y:S02]  /*3f70*/  CS2R R84, SRZ ;  /* 0x0000000000547805 */ /* 0x004fe4000001ff00 */
[----:B------:R-:W-:Y:S02]  /*3f80*/  SEL R37, R37, RZ, P1 ;  /* 0x000000ff25257207 */ /* 0x000fe40000800000 */
[----:B------:R-:W-:Y:S02]  /*3f90*/  CS2R R140, SRZ ;  /* 0x00000000008c7805 */ /* 0x000fe4000001ff00 */
[----:B------:R-:W-:Y:S01]  /*3fa0*/  ISETP.NE.U32.AND P1, PT, R25, RZ, PT ;  /* 0x000000ff1900720c */ /* 0x000fe20003f25070 */
[----:B------:R2:W-:Y:S01]  /*3fb0*/  LDGSTS.E.BYPASS.128 [R145+0x20000], desc[UR20][R82.64], P2 ;  /* 0x2000000052917fae */ /* 0x0005e20009101c54 */
[----:B------:R-:W-:Y:S02]  /*3fc0*/  SEL R25, RZ, 0x10, P6 ;  /* 0x00000010ff197807 */ /* 0x000fe40003000000 */
[----:B------:R-:W-:-:S02]  /*3fd0*/  SEL R24, R24, RZ, P0 ;  /* 0x000000ff18187207 */ /* 0x000fc40000000000 */
[----:B------:R-:W-:Y:S01]  /*3fe0*/  ISETP.NE.U32.AND P6, PT, R37, RZ, PT ;  /* 0x000000ff2500720c */ /* 0x000fe20003fc5070 */
[----:B-1----:R-:W-:Y:S01]  /*3ff0*/  IMAD.WIDE R38, R205, 0x2, R28 ;  /* 0x00000002cd267825 */ /* 0x002fe200078e021c */
[----:B------:R-:W-:Y:S02]  /*4000*/  ISETP.GE.AND P3, PT, R198, UR11, PT ;  /* 0x0000000bc6007c0c */ /* 0x000fe4000bf66270 */
[----:B------:R-:W-:Y:S02]  /*4010*/  CS2R R28, SRZ ;  /* 0x00000000001c7805 */ /* 0x000fe4000001ff00 */
[----:B------:R-:W-:Y:S02]  /*4020*/  ISETP.NE.U32.AND P5, PT, R24, RZ, PT ;  /* 0x000000ff1800720c */ /* 0x000fe40003fa5070 */
[----:B------:R-:W-:Y:S02]  /*4030*/  CS2R R142, SRZ ;  /* 0x00000000008e7805 */ /* 0x000fe4000001ff00 */
[----:B------:R-:W-:Y:S01]  /*4040*/  SEL R24, RZ, 0x10, P3 ;  /* 0x00000010ff187807 */ /* 0x000fe20001800000 */
[----:B------:R1:W-:Y:S01]  /*4050*/  LDGSTS.E.BYPASS.128 [R147+0x20000], desc[UR20][R42.64], P1 ;  /* 0x200000002a937fae */ /* 0x0003e20008901c54 */
[----:B------:R-:W-:-:S02]  /*4060*/  ISETP.GE.AND P3, PT, R200, UR11, PT ;  /* 0x0000000bc8007c0c */ /* 0x000fc4000bf66270 */
[----:B--2---:R-:W-:Y:S02]  /*4070*/  CS2R R82, SRZ ;  /* 0x0000000000527805 */ /* 0x004fe4000001ff00 */
[----:B------:R-:W-:Y:S02]  /*4080*/  PLOP3.LUT P0, PT, PT, PT, UP0, 0x80, 0x0 ;  /* 0x000000000000781c */ /* 0x000fe40003f0f008 */
[----:B------:R-:W-:Y:S02]  /*4090*/  CS2R R144, SRZ ;  /* 0x0000000000907805 */ /* 0x000fe4000001ff00 */
[----:B------:R-:W-:Y:S01]  /*40a0*/  PLOP3.LUT P2, PT, PT, PT, UP0, 0x80, 0x0 ;  /* 0x000000000000781c */ /* 0x000fe20003f4f008 */
[----:B------:R2:W-:Y:S01]  /*40b0*/  LDGSTS.E.BYPASS.128 [R149+0x20000], desc[UR20][R40.64], P6 ;  /* 0x2000000028957fae */ /* 0x0005e2000b101c54 */
[----:B------:R-:W-:Y:S02]  /*40c0*/  SEL R37, RZ, 0x10, P3 ;  /* 0x00000010ff257807 */ /* 0x000fe40001800000 */
[----:B------:R-:W-:Y:S01]  /*40d0*/  SEL R25, R25, RZ, P0 ;  /* 0x000000ff19197207 */ /* 0x000fe20000000000 */
[----:B------:R3:W-:Y:S01]  /*40e0*/  LDGSTS.E.BYPASS.128 [R151+0x20000], desc[UR20][R80.64], P5 ;  /* 0x2000000050977fae */ /* 0x0007e2000a901c54 */
[----:B------:R-:W-:Y:S01]  /*40f0*/  ISETP.NE.U32.AND P3, PT, RZ, UR8, PT ;  /* 0x00000008ff007c0c */ /* 0x000fe2000bf65070 */
[----:B------:R-:W-:Y:S01]  /*4100*/  USEL UR8, URZ, 0x10, UP1 ;  /* 0x000000103f087887 */ /* 0x000fe20008800000 */
[----:B------:R-:W-:Y:S01]  /*4110*/  ISETP.GE.AND P4, PT, R199, UR11, PT ;  /* 0x0000000bc7007c0c */ /* 0x000fe2000bf86270 */
[----:B-1----:R-:W-:Y:S01]  /*4120*/  IMAD.WIDE R42, R205, 0x2, R26 ;  /* 0x00000002cd2a7825 */ /* 0x002fe200078e021a */
[----:B------:R-:W-:Y:S01]  /*4130*/  SEL R24, R24, RZ, P2 ;  /* 0x000000ff18187207 */ /* 0x000fe20001000000 */
[----:B------:R-:W-:Y:S01]  /*4140*/  USEL UR8, UR8, URZ, UP0 ;  /* 0x0000003f08087287 */ /* 0x000fe20008000000 */
[----:B------:R-:W-:Y:S01]  /*4150*/  ISETP.GE.AND P6, PT, R201, UR11, PT ;  /* 0x0000000bc9007c0c */ /* 0x000fe2000bfc6270 */
[----:B--2---:R-:W-:Y:S01]  /*4160*/  IMAD.WIDE R40, R205, 0x2, R30 ;  /* 0x00000002cd287825 */ /* 0x004fe200078e021e */
[----:B------:R-:W-:-:S02]  /*4170*/  ISETP.NE.U32.AND P0, PT, R25, RZ, PT ;  /* 0x000000ff1900720c */ /* 0x000fc40003f05070 */
[----:B------:R-:W-:Y:S02]  /*4180*/  CS2R R26, SRZ ;  /* 0x00000000001a7805 */ /* 0x000fe4000001ff00 */
[----:B------:R-:W-:Y:S02]  /*4190*/  PLOP3.LUT P1, PT, PT, PT, UP0, 0x80, 0x0 ;  /* 0x000000000000781c */ /* 0x000fe40003f2f008 */
[----:B------:R-:W-:Y:S02]  /*41a0*/  CS2R R30, SRZ ;  /* 0x00000000001e7805 */ /* 0x000fe4000001ff00 */
[----:B------:R-:W-:Y:S01]  /*41b0*/  SEL R25, RZ, 0x10, P4 ;  /* 0x00000010ff197807 */ /* 0x000fe20002000000 */
[----:B------:R1:W-:Y:S01]  /*41c0*/  LDGSTS.E.BYPASS.128 [R209+0x20000], desc[UR20][R78.64], P3 ;  /* 0x200000004ed17fae */ /* 0x0003e20009901c54 */
[----:B------:R-:W-:Y:S02]  /*41d0*/  ISETP.NE.U32.AND P2, PT, R24, RZ, PT ;  /* 0x000000ff1800720c */ /* 0x000fe40003f45070 */
[----:B---3--:R-:W-:-:S02]  /*41e0*/  CS2R R80, SRZ ;  /* 0x0000000000507805 */ /* 0x008fc4000001ff00 */
[----:B------:R-:W-:Y:S02]  /*41f0*/  PLOP3.LUT P4, PT, PT, PT, UP0, 0x80, 0x0 ;  /* 0x000000000000781c */ /* 0x000fe40003f8f008 */
[----:B------:R-:W-:Y:S02]  /*4200*/  CS2R R146, SRZ ;  /* 0x0000000000927805 */ /* 0x000fe4000001ff00 */
[----:B------:R-:W-:Y:S02]  /*4210*/  PLOP3.LUT P5, PT, PT, PT, UP0, 0x80, 0x0 ;  /* 0x000000000000781c */ /* 0x000fe40003faf008 */
[----:B------:R-:W-:Y:S02]  /*4220*/  CS2R R148, SRZ ;  /* 0x0000000000947805 */ /* 0x000fe4000001ff00 */
[----:B------:R-:W-:Y:S01]  /*4230*/  SEL R24, RZ, 0x10, P6 ;  /* 0x00000010ff187807 */ /* 0x000fe20003000000 */
[----:B------:R2:W-:Y:S01]  /*4240*/  LDGSTS.E.BYPASS.128 [R211+0x20000], desc[UR20][R76.64], P0 ;  /* 0x200000004cd37fae */ /* 0x0005e20008101c54 */
[----:B------:R-:W-:-:S02]  /*4250*/  SEL R25, R25, RZ, P1 ;  /* 0x000000ff19197207 */ /* 0x000fc40000800000 */
[----:B------:R-:W-:Y:S02]  /*4260*/  CS2R R150, SRZ ;  /* 0x0000000000967805 */ /* 0x000fe4000001ff00 */
[----:B------:R-:W-:Y:S02]  /*4270*/  SEL R37, R37, RZ, P4 ;  /* 0x000000ff25257207 */ /* 0x000fe40002000000 */
[----:B-1----:R-:W-:Y:S02]  /*4280*/  CS2R R78, SRZ ;  /* 0x00000000004e7805 */ /* 0x002fe4000001ff00 */
[----:B------:R-:W-:Y:S01]  /*4290*/  ISETP.GE.AND P6, PT, R202, UR11, PT ;  /* 0x0000000bca007c0c */ /* 0x000fe2000bfc6270 */
[----:B------:R1:W-:Y:S01]  /*42a0*/  LDGSTS.E.BYPASS.128 [R213+0x20000], desc[UR20][R32.64], P2 ;  /* 0x2000000020d57fae */ /* 0x0003e20009101c54 */
[----:B------:R-:W-:Y:S02]  /*42b0*/  SEL R24, R24, RZ, P5 ;  /* 0x000000ff18187207 */ /* 0x000fe40002800000 */
[----:B------:R-:W-:-:S02]  /*42c0*/  ISETP.GE.AND P5, PT, R203, UR11, PT ;  /* 0x0000000bcb007c0c */ /* 0x000fc4000bfa6270 */
[----:B------:R-:W-:Y:S02]  /*42d0*/  ISETP.NE.U32.AND P1, PT, R25, RZ, PT ;  /* 0x000000ff1900720c */ /* 0x000fe40003f25070 */
[----:B--2---:R-:W-:Y:S02]  /*42e0*/  CS2R R76, SRZ ;  /* 0x00000000004c7805 */ /* 0x004fe4000001ff00 */
[----:B------:R-:W-:Y:S02]  /*42f0*/  ISETP.NE.U32.AND P4, PT, R37, RZ, PT ;  /* 0x000000ff2500720c */ /* 0x000fe40003f85070 */
[----:B------:R-:W-:Y:S02]  /*4300*/  PLOP3.LUT P3, PT, PT, PT, UP0, 0x80, 0x0 ;  /* 0x000000000000781c */ /* 0x000fe40003f6f008 */
[----:B------:R-:W-:Y:S02]  /*4310*/  SEL R25, RZ, 0x10, P6 ;  /* 0x00000010ff197807 */ /* 0x000fe40003000000 */
[----:B-1----:R-:W-:-:S02]  /*4320*/  CS2R R32, SRZ ;  /* 0x0000000000207805 */ /* 0x002fc4000001ff00 */
[----:B------:R-:W-:Y:S01]  /*4330*/  PLOP3.LUT P6, PT, PT, PT, UP0, 0x80, 0x0 ;  /* 0x000000000000781c */ /* 0x000fe20003fcf008 */
[----:B------:R-:W-:Y:S01]  /*4340*/  UISETP.GE.AND UP0, UPT, UR4, 0x80, UPT ;  /* 0x000000800400788c */ /* 0x000fe2000bf06270 */
[----:B------:R-:W-:Y:S02]  /*4350*/  SEL R37, RZ, 0x10, P5 ;  /* 0x00000010ff257807 */ /* 0x000fe40002800000 */
[----:B------:R-:W-:Y:S01]  /*4360*/  SEL R25, R25, RZ, P3 ;  /* 0x000000ff19197207 */ /* 0x000fe20001800000 */
[----:B------:R1:W-:Y:S01]  /*4370*/  LDGSTS.E.BYPASS.128 [R215+0x20000], desc[UR20][R74.64], P1 ;  /* 0x200000004ad77fae */ /* 0x0003e20008901c54 */
[----:B------:R-:W-:Y:S02]  /*4380*/  SEL R37, R37, RZ, P6 ;  /* 0x000000ff25257207 */ /* 0x000fe40003000000 */
[----:B------:R-:W-:Y:S01]  /*4390*/  ISETP.NE.U32.AND P3, PT, R24, RZ, PT ;  /* 0x000000ff1800720c */ /* 0x000fe20003f65070 */
[----:B------:R2:W-:Y:S01]  /*43a0*/  LDGSTS.E.BYPASS.128 [R217+0x20000], desc[UR20][R34.64], P4 ;  /* 0x2000000022d97fae */ /* 0x0005e2000a101c54 */
[----:B------:R-:W-:-:S02]  /*43b0*/  ISETP.NE.U32.AND P6, PT, R25, RZ, PT ;  /* 0x000000ff1900720c */ /* 0x000fc40003fc5070 */
[----:B------:R-:W-:Y:S02]  /*43c0*/  CS2R R24, SRZ ;  /* 0x0000000000187805 */ /* 0x000fe4000001ff00 */
[----:B------:R-:W-:Y:S02]  /*43d0*/  ISETP.NE.U32.AND P5, PT, R37, RZ, PT ;  /* 0x000000ff2500720c */ /* 0x000fe40003fa5070 */
[----:B------:R-:W-:Y:S02]  /*43e0*/  ISETP.NE.U32.AND P0, PT, RZ, UR8, PT ;  /* 0x00000008ff007c0c */ /* 0x000fe4000bf05070 */
[----:B-1----:R-:W-:-:S03]  /*43f0*/  CS2R R74, SRZ ;  /* 0x00000000004a7805 */ /* 0x002fc6000001ff00 */
        /* <DEDUP_REMOVED lines=8> */
[----:B--2---:R-:W-:-:S02]  /*4480*/  CS2R R40, SRZ ;  /* 0x0000000000287805 */ /* 0x004fc4000001ff00 */
[----:B---3--:R-:W-:Y:S02]  /*4490*/  CS2R R72, SRZ ;  /* 0x0000000000487805 */ /* 0x008fe4000001ff00 */
[----:B----4-:R-:W-:Y:S02]  /*44a0*/  CS2R R36, SRZ ;  /* 0x0000000000247805 */ /* 0x010fe4000001ff00 */
[----:B------:R-:W-:-:S03]  /*44b0*/  CS2R R42, SRZ ;  /* 0x00000000002a7805 */ /* 0x000fc6000001ff00 */
[----:B------:R-:W-:Y:S05]  /*44c0*/  @P0 BRA `(.L_x_0) ;  /* 0x0000002000880947 */ /* 0x000fea0003800000 */
[----:B------:R-:W-:Y:S01]  /*44d0*/  IMAD.IADD R25, R207, 0x1, R206 ;  /* 0x00000001cf197824 */ /* 0x000fe200078e02ce */
[----:B------:R-:W-:Y:S01]  /*44e0*/  SHF.R.S32.HI R136, RZ, 0x1f, R205 ;  /* 0x0000001fff887819 */ /* 0x000fe200000114cd */
[----:B------:R-:W-:Y:S01]  /*44f0*/  IMAD.WIDE.U32 R26, R205, 0x6, R188 ;  /* 0x00000006cd1a7825 */ /* 0x000fe200078e00bc */
[----:B------:R-:W-:Y:S01]  /*4500*/  USHF.R.S32.HI UR8, URZ, 0x1f, UR4 ;  /* 0x0000001f3f087899 */ /* 0x000fe20008011404 */
[----:B------:R-:W-:Y:S02]  /*4510*/  SHF.R.S32.HI R242, RZ, 0x1f, R245 ;  /* 0x0000001ffff27819 */ /* 0x000fe400000114f5 */
[----:B------:R-:W-:Y:S01]  /*4520*/  CS2R R28, SRZ ;  /* 0x00000000001c7805 */ /* 0x000fe2000001ff00 */
[----:B------:R-:W-:Y:S01]  /*4530*/  IMAD.WIDE.U32 R24, R25, 0x2, R190 ;  /* 0x0000000219187825 */ /* 0x000fe200078e00be */
[----:B------:R-:W-:Y:S01]  /*4540*/  SHF.R.S32.HI R251, RZ, 0x1f, R204 ;  /* 0x0000001ffffb7819 */ /* 0x000fe200000114cc */
[----:B------:R-:W-:Y:S01]  /*4550*/  ULEA.HI UR8, UR8, UR4, URZ, 0x7 ;  /* 0x0000000408087291 */ /* 0x000fe2000f8f383f */
[----:B------:R-:W-:Y:S01]  /*4560*/  SHF.R.S32.HI R250, RZ, 0x1f, R243 ;  /* 0x0000001ffffa7819 */ /* 0x000fe200000114f3 */
[----:B------:R-:W-:Y:S01]  /*4570*/  IMAD R191, R136, 0x6, RZ ;  /* 0x0000000688bf7824 */ /* 0x000fe200078e02ff */
[----:B------:R-:W-:Y:S01]  /*4580*/  IADD3 R188, P0, R24, 0x300, RZ ;  /* 0x0000030018bc7810 */ /* 0x000fe20007f1e0ff */
[----:B------:R-:W-:Y:S01]  /*4590*/  IMAD.SHL.U32 R244, R245, 0x2, RZ ;  /* 0x00000002f5f47824 */ /* 0x000fe200078e00ff */
[----:B------:R-:W-:Y:S01]  /*45a0*/  SHF.R.S32.HI R24, RZ, 0x1f, R249 ;  /* 0x0000001fff187819 */ /* 0x000fe200000114f9 */
[----:B------:R-:W-:Y:S01]  /*45b0*/  IMAD.IADD R191, R27, 0x1, R191 ;  /* 0x000000011bbf7824 */ /* 0x000fe200078e02bf */
[----:B------:R-:W-:Y:S01]  /*45c0*/  SHF.R.S32.HI R27, RZ, 0x1f, R212 ;  /* 0x0000001fff1b7819 */ /* 0x000fe200000114d4 */
[----:B------:R-:W-:Y:S01]  /*45d0*/  IMAD.X R189, RZ, RZ, R25, P0 ;  /* 0x000000ffffbd7224 */ /* 0x000fe200000e0619 */
[----:B------:R-:W-:Y:S01]  /*45e0*/  SHF.R.S32.HI R25, RZ, 0x1f, R208 ;  /* 0x0000001fff197819 */ /* 0x000fe200000114d0 */
[-CC-:B------:R-:W-:Y:S01]  /*45f0*/  IMAD R207, R203, R241.reuse, R192.reuse ;  /* 0x000000f1cbcf7224 */ /* 0x180fe200078e02c0 */
[----:B------:R-:W-:Y:S01]  /*4600*/  SHF.L.U64.HI R210, R212, 0x1, R27 ;  /* 0x00000001d4d27819 */ /* 0x000fe2000001021b */
[-CC-:B------:R-:W-:Y:S01]  /*4610*/  IMAD R209, R202, R241.reuse, R192.reuse ;  /* 0x000000f1cad17224 */ /* 0x180fe200078e02c0 */
[----:B------:R-:W-:Y:S01]  /*4620*/  SHF.L.U64.HI R206, R208, 0x1, R25 ;  /* 0x00000001d0ce7819 */ /* 0x000fe20000010219 */
[-C--:B------:R-:W-:Y:S01]  /*4630*/  IMAD R211, R201, R241.reuse, R192 ;  /* 0x000000f1c9d37224 */ /* 0x080fe200078e02c0 */
[----:B------:R-:W-:Y:S01]  /*4640*/  SHF.R.S32.HI R25, RZ, 0x1f, R216 ;  /* 0x0000001fff197819 */ /* 0x000fe200000114d8 */
[-C--:B------:R-:W-:Y:S01]  /*4650*/  IMAD R213, R200, R241.reuse, R192 ;  /* 0x000000f1c8d57224 */ /* 0x080fe200078e02c0 */
[----:B------:R-:W-:Y:S01]  /*4660*/  SHF.R.S32.HI R27, RZ, 0x1f, R220 ;  /* 0x0000001fff1b7819 */ /* 0x000fe200000114dc */
[-CC-:B------:R-:W-:Y:S01]  /*4670*/  IMAD R215, R199, R241.reuse, R192.reuse ;  /* 0x000000f1c7d77224 */ /* 0x180fe200078e02c0 */
[----:B------:R-:W-:Y:S01]  /*4680*/  SHF.L.U64.HI R214, R216, 0x1, R25 ;  /* 0x00000001d8d67819 */ /* 0x000fe20000010219 */
[-C--:B------:R-:W-:Y:S01]  /*4690*/  IMAD R217, R198, R241.reuse, R192 ;  /* 0x000000f1c6d97224 */ /* 0x080fe200078e02c0 */
        /* <DEDUP_REMOVED lines=18> */
[----:B------:R-:W-:Y:S01]  /*47c0*/  SHF.R.S32.HI R246, RZ, 0x1f, R193 ;  /* 0x0000001ffff67819 */ /* 0x000fe200000114c1 */
[-C--:B------:R-:W-:Y:S01]  /*47d0*/  IMAD R237, R182, R241.reuse, R192 ;  /* 0x000000f1b6ed7224 */ /* 0x080fe200078e02c0 */
[----:B------:R-:W-:Y:S01]  /*47e0*/  SHF.L.U64.HI R242, R245, 0x1, R242 ;  /* 0x00000001f5f27819 */ /* 0x000fe200000102f2 */
[-C--:B------:R-:W-:Y:S01]  /*47f0*/  IMAD R239, R181, R241.reuse, R192 ;  /* 0x000000f1b5ef7224 */ /* 0x080fe200078e02c0 */
[C---:B------:R-:W-:Y:S01]  /*4800*/  SHF.L.U64.HI R247, R249.reuse, 0x1, R24 ;  /* 0x00000001f9f77819 */ /* 0x040fe20000010218 */
[----:B------:R-:W-:Y:S01]  /*4810*/  IMAD.MOV.U32 R190, RZ, RZ, R26 ;  /* 0x000000ffffbe7224 */ /* 0x000fe200078e001a */
[----:B------:R-:W-:Y:S01]  /*4820*/  SHF.L.U64.HI R251, R204, 0x1, R251 ;  /* 0x00000001ccfb7819 */ /* 0x000fe200000102fb */
[----:B------:R-:W-:Y:S01]  /*4830*/  USHF.R.S32.HI UR19, URZ, 0x7, UR8 ;  /* 0x000000073f137899 */ /* 0x000fe20008011408 */
[----:B------:R-:W-:Y:S01]  /*4840*/  SHF.L.U64.HI R234, R236, 0x1, R27 ;  /* 0x00000001ecea7819 */ /* 0x000fe2000001021b */
[----:B------:R-:W-:Y:S01]  /*4850*/  IMAD R241, R180, R241, R192 ;  /* 0x000000f1b4f17224 */ /* 0x000fe200078e02c0 */
[----:B------:R-:W-:Y:S01]  /*4860*/  SHF.L.U64.HI R238, R240, 0x1, R25 ;  /* 0x00000001f0ee7819 */ /* 0x000fe20000010219 */
[----:B------:R-:W-:Y:S01]  /*4870*/  IMAD.SHL.U32 R249, R249, 0x2, RZ ;  /* 0x00000002f9f97824 */ /* 0x000fe200078e00ff */
[----:B------:R-:W-:Y:S01]  /*4880*/  SHF.L.U64.HI R250, R243, 0x1, R250 ;  /* 0x00000001f3fa7819 */ /* 0x000fe200000102fa */
[----:B------:R-:W-:Y:S01]  /*4890*/  IMAD.SHL.U32 R204, R204, 0x2, RZ ;  /* 0x00000002cccc7824 */ /* 0x000fe200078e00ff */
[----:B------:R-:W-:Y:S01]  /*48a0*/  SHF.L.U64.HI R245, R205, 0x1, R136 ;  /* 0x00000001cdf57819 */ /* 0x000fe20000010288 */
[----:B------:R-:W-:Y:S01]  /*48b0*/  IMAD.SHL.U32 R208, R208, 0x2, RZ ;  /* 0x00000002d0d07824 */ /* 0x000fe200078e00ff */
[C---:B------:R-:W-:Y:S01]  /*48c0*/  SHF.L.U64.HI R246, R193.reuse, 0x1, R246 ;  /* 0x00000001c1f67819 */ /* 0x040fe200000102f6 */
[----:B------:R-:W-:Y:S01]  /*48d0*/  IMAD.SHL.U32 R212, R212, 0x2, RZ ;  /* 0x00000002d4d47824 */ /* 0x000fe200078e00ff */
[----:B------:R-:W-:Y:S01]  /*48e0*/  CS2R R24, SRZ ;  /* 0x0000000000187805 */ /* 0x000fe2000001ff00 */
        /* <DEDUP_REMOVED lines=17> */
[----:B------:R-:W-:-:S02]  /*4a00*/  CS2R R44, SRZ ;  /* 0x00000000002c7805 */ /* 0x000fc4000001ff00 */
[----:B------:R-:W-:Y:S02]  /*4a10*/  CS2R R46, SRZ ;  /* 0x00000000002e7805 */ /* 0x000fe4000001ff00 */
[----:B------:R-:W-:Y:S02]  /*4a20*/  CS2R R48, SRZ ;  /* 0x0000000000307805 */ /* 0x000fe4000001ff00 */
[----:B------:R-:W-:Y:S02]  /*4a30*/  CS2R R50, SRZ ;  /* 0x0000000000327805 */ /* 0x000fe4000001ff00 */
[----:B------:R-:W-:Y:S02]  /*4a40*/  CS2R R52, SRZ ;  /* 0x0000000000347805 */ /* 0x000fe4000001ff00 */
[----:B------:R-:W-:Y:S02]  /*4a50*/  CS2R R54, SRZ ;  /* 0x0000000000367805 */ /* 0x000fe4000001ff00 */
        /* <DEDUP_REMOVED lines=47> */
[----:B------:R-:W-:Y:S01]  /*4d50*/  CS2R R150, SRZ ;  /* 0x0000000000967805 */ /* 0x000fe2000001ff00 */
[----:B------:R-:W-:Y:S02]  /*4d60*/  UIADD3 UR26, UR13, 0x40000, URZ ;  /* 0x000400000d1a7890 */ /* 0x000fe4000fffe03f */
[----:B------:R-:W-:Y:S01]  /*4d70*/  UIADD3 UR16, UR16, -0x180, URZ ;  /* 0xfffffe8010107890 */ /* 0x000fe2000fffe03f */
[----:B------:R-:W-:Y:S01]  /*4d80*/  UMOV UR17, 0x2 ;  /* 0x0000000200117882 */ /* 0x000fe20000000000 */
[----:B------:R-:W-:Y:S01]  /*4d90*/  UMOV UR18, 0xffffffff ;  /* 0xffffffff00127882 */ /* 0x000fe20000000000 */
[----:B------:R-:W-:Y:S01]  /*4da0*/  UIADD3 UR27, UR19, -0x3, URZ ;  /* 0xfffffffd131b7890 */ /* 0x000fe2000fffe03f */
[----:B------:R-:W-:-:S11]  /*4db0*/  UMOV UR4, URZ ;  /* 0x0000003f00047c82 */ /* 0x000fd60008000000 */
.L_x_1:
[----:B------:R-:W-:Y:S01]  /*4dc0*/  UIADD3 UR18, UR18, 0x1, URZ ;  /* 0x0000000112127890 */ /* 0x000fe2000fffe03f */
[----:B------:R-:W-:-:S04]  /*4dd0*/  DEPBAR.LE SB0, 0x4 ;  /* 0x000081000000791a */ /* 0x000fc80000000000 */
[----:B------:R-:W-:Y:S01]  /*4de0*/  BAR.SYNC.DEFER_BLOCKING 0x0 ;  /* 0x0000000000007b1d */ /* 0x000fe20000010000 */
[----:B------:R-:W-:Y:S01]  /*4df0*/  UISETP.GT.AND UP0, UPT, UR18, 0x3, UPT ;  /* 0x000000031200788c */ /* 0x000fe2000bf04270 */
[----:B------:R-:W-:Y:S01]  /*4e00*/  ISETP.GE.AND P0, PT, R2, UR16, PT ;  /* 0x0000001002007c0c */ /* 0x000fe2000bf06270 */
[----:B------:R-:W-:Y:S02]  /*4e10*/  UIADD3 UR17, UR17, 0x1, URZ ;  /* 0x0000000111117890 */ /* 0x000fe4000fffe03f */
[----:B------:R-:W-:Y:S01]  /*4e20*/  USEL UR18, UR18, URZ, !UP0 ;  /* 0x0000003f12127287 */ /* 0x000fe2000c000000 */
[----:B------:R-:W-:Y:S01]  /*4e30*/  SEL R192, RZ, 0x10, P0 ;  /* 0x00000010ffc07807 */ /* 0x000fe20000000000 */
[----:B------:R-:W-:Y:S01]  /*4e40*/  UMOV UR11, 0x40000040 ;  /* 0x40000040000b7882 */ /* 0x000fe20000000000 */
[----:B------:R-:W-:Y:S02]  /*4e50*/  UISETP.GE.AND UP0, UPT, UR4, UR27, UPT ;  /* 0x0000001b0400728c */ /* 0x000fe4000bf06270 */
[----:B------:R-:W-:-:S02]  /*4e60*/  ULEA UR23, UR18, UR26, 0xe ;  /* 0x0000001a12177291 */ /* 0x000fc4000f8e703f */
[----:B------:R-:W-:Y:S02]  /*4e70*/  ULEA UR22, UR18, UR13, 0x10 ;  /* 0x0000000d12167291 */ /* 0x000fe4000f8e803f */
[----:B------:R-:W-:Y:S01]  /*4e80*/  USHF.R.U32.HI UR8, URZ, 0x4, UR23 ;  /* 0x000000043f087899 */ /* 0x000fe20008011617 */
[----:B------:R-:W-:Y:S01]  /*4e90*/  PLOP3.LUT P1, PT, PT, PT, UP0, 0x40, 0x0 ;  /* 0x000000000000781c */ /* 0x000fe20003f2e808 */
[----:B------:R-:W-:Y:S02]  /*4ea0*/  USHF.R.U32.HI UR9, URZ, 0x4, UR22 ;  /* 0x000000043f097899 */ /* 0x000fe40008011616 */
[----:B------:R-:W-:Y:S01]  /*4eb0*/  USGXT.U32 UR8, UR8, 0xe ;  /* 0x0000000e0808789a */ /* 0x000fe20008000000 */
[----:B------:R-:W-:Y:S01]  /*4ec0*/  SEL R192, R192, RZ, P1 ;  /* 0x000000ffc0c07207 */ /* 0x000fe20000800000 */
[----:B------:R-:W-:Y:S01]  /*4ed0*/  USGXT.U32 UR9, UR9, 0xe ;  /* 0x0000000e0909789a */ /* 0x000fe20008000000 */
[----:B------:R-:W-:Y:S01]  /*4ee0*/  ISETP.GE.AND P1, PT, R10, UR16, PT ;  /* 0x000000100a007c0c */ /* 0x000fe2000bf26270 */
[----:B------:R-:W-:Y:S01]  /*4ef0*/  ULOP3.LUT UR8, UR8, 0x2000000, URZ, 0xfc, !UPT ;  /* 0x0200000008087892 */ /* 0x000fe2000f8efc3f */
[----:B------:R-:W-:Y:S01]  /*4f00*/  ISETP.NE.U32.AND P0, PT, R192, RZ, PT ;  /* 0x000000ffc000720c */ /* 0x000fe20003f05070 */
[----:B------:R-:W-:Y:S01]  /*4f10*/  ULOP3.LUT UR10, UR9, 0x4000000, URZ, 0xfc, !UPT ;  /* 0x04000000090a7892 */ /* 0x000fe2000f8efc3f */
[----:B------:R-:W-:Y:S01]  /*4f20*/  WARPGROUP.ARRIVE ;  /* 0x00000000000079c5 */ /* 0x000fe20000000000 */
[----:B------:R-:W-:Y:S01]  /*4f30*/  UISETP.GT.AND UP1, UPT, UR17, 0x3, UPT ;  /* 0x000000031100788c */ /* 0x000fe2000bf24270 */
[----:B------:R-:W-:Y:S01]  /*4f40*/  UMOV UR9, 0x40000040 ;  /* 0x4000004000097882 */ /* 0x000fe20000000000 */
[----:B------:R-:W-:-:S02]  /*4f50*/  UIADD3 UR4, UR4, 0x1, URZ ;  /* 0x0000000104047890 */ /* 0x000fc4000fffe03f */
[----:B------:R-:W-:-:S03]  /*4f60*/  USEL UR17, UR17, URZ, !UP1 ;  /* 0x0000003f11117287 */ /* 0x000fc6000c800000 */
[----:B------:R-:W-:Y:S01]  /*4f70*/  HGMMA.64x256x16.F32 R24, gdesc[UR8].tnspB, R24 ;  /* 0x43e00000081879f0 */ /* 0x000fe20008700818 */
[----:B------:R-:W-:Y:S02]  /*4f80*/  UIADD3 UR8, UR23, 0x20, URZ ;  /* 0x0000002017087890 */ /* 0x000fe4000fffe03f */
[----:B------:R-:W-:Y:S02]  /*4f90*/  UIADD3 UR9, UR22, 0x800, URZ ;  /* 0x0000080016097890 */ /* 0x000fe4000fffe03f */
[----:B------:R-:W-:Y:S02]  /*4fa0*/  USHF.R.U32.HI UR8, URZ, 0x4, UR8 ;  /* 0x000000043f087899 */ /* 0x000fe40008011608 */
[----:B------:R-:W-:Y:S02]  /*4fb0*/  USHF.R.U32.HI UR9, URZ, 0x4, UR9 ;  /* 0x000000043f097899 */ /* 0x000fe40008011609 */
[----:B------:R-:W-:Y:S02]  /*4fc0*/  USGXT.U32 UR8, UR8, 0xe ;  /* 0x0000000e0808789a */ /* 0x000fe40008000000 */
[----:B------:R-:W-:-:S02]  /*4fd0*/  USGXT.U32 UR9, UR9, 0xe ;  /* 0x0000000e0909789a */ /* 0x000fc40008000000 */
[----:B------:R-:W-:Y:S02]  /*4fe0*/  ULOP3.LUT UR8, UR8, 0x2000000, URZ, 0xfc, !UPT ;  /* 0x0200000008087892 */ /* 0x000fe4000f8efc3f */
[----:B------:R-:W-:Y:S01]  /*4ff0*/  ULOP3.LUT UR10, UR9, 0x4000000, URZ, 0xfc, !UPT ;  /* 0x04000000090a7892 */ /* 0x000fe2000f8efc3f */
[----:B------:R-:W-:Y:S02]  /*5000*/  UMOV UR11, 0x40000040 ;  /* 0x40000040000b7882 */ /* 0x000fe40000000000 */
[----:B------:R-:W-:Y:S01]  /*5010*/  UMOV UR9, 0x40000040 ;  /* 0x4000004000097882 */ /* 0x000fe20000000000 */
[----:B------:R-:W-:-:S09]  /*5020*/  UISETP.GE.AND UP1, UPT, UR14, UR16, UPT ;  /* 0x000000100e00728c */ /* 0x000fd2000bf26270 */
        /* <DEDUP_REMOVED lines=10> */
[----:B------:R-:W-:-:S10]  /*50d0*/  UMOV UR9, 0x40000040 ;  /* 0x4000004000097882 */ /* 0x000fd40000000000 */
        /* <DEDUP_REMOVED lines=44> */
[----:B------:R-:W-:Y:S02]  /*53a0*/  UIADD3 UR23, UR23, 0x2060, URZ ;  /* 0x0000206017177890 */ /* 0x000fe4000fffe03f */
[----:B------:R-:W-:-:S07]  /*53b0*/  UIADD3 UR22, UR22, 0x3800, URZ ;  /* 0x0000380016167890 */ /* 0x000fce000fffe03f */
[----:B------:R-:W-:Y:S01]  /*53c0*/  HGMMA.64x256x16.F32 R24, gdesc[UR8].tnspB, R24 ;  /* 0x43e00000081879f0 */ /* 0x000fe20008700818 */
[----:B------:R-:W-:Y:S02]  /*53d0*/  USHF.R.U32.HI UR8, URZ, 0x4, UR23 ;  /* 0x000000043f087899 */ /* 0x000fe40008011617 */
[----:B------:R-:W-:Y:S02]  /*53e0*/  USHF.R.U32.HI UR9, URZ, 0x4, UR22 ;  /* 0x000000043f097899 */ /* 0x000fe40008011616 */
[----:B------:R-:W-:Y:S02]  /*53f0*/  USGXT.U32 UR8, UR8, 0xe ;  /* 0x0000000e0808789a */ /* 0x000fe40008000000 */
[----:B------:R-:W-:Y:S02]  /*5400*/  USGXT.U32 UR9, UR9, 0xe ;  /* 0x0000000e0909789a */ /* 0x000fe40008000000 */
[----:B------:R-:W-:Y:S02]  /*5410*/  ULOP3.LUT UR8, UR8, 0x2000000, URZ, 0xfc, !UPT ;  /* 0x0200000008087892 */ /* 0x000fe4000f8efc3f */
[----:B------:R-:W-:Y:S01]  /*5420*/  ULOP3.LUT UR10, UR9, 0x4000000, URZ, 0xfc, !UPT ;  /* 0x04000000090a7892 */ /* 0x000fe2000f8efc3f */
[----:B------:R-:W-:-:S02]  /*5430*/  UMOV UR11, 0x40000040 ;  /* 0x40000040000b7882 */ /* 0x000fc40000000000 */
[----:B------:R-:W-:-:S14]  /*5440*/  UMOV UR9, 0x40000040 ;  /* 0x4000004000097882 */ /* 0x000fdc0000000000 */
[----:B------:R-:W-:Y:S01]  /*5450*/  HGMMA.64x256x16.F32 R24, gdesc[UR8].tnspB, R24, gsb0 ;  /* 0x43e00000081879f0 */ /* 0x000fe20008000818 */
[----:B------:R-:W-:Y:S02]  /*5460*/  ULEA UR8, UR17, UR26, 0xe ;  /* 0x0000001a11087291 */ /* 0x000fe4000f8e703f */
[----:B------:R-:W-:-:S04]  /*5470*/  ULEA UR9, UR17, UR13, 0x10 ;  /* 0x0000000d11097291 */ /* 0x000fc8000f8e803f */
[----:B------:R-:W-:Y:S02]  /*5480*/  LEA R193, R0, UR8, 0x1 ;  /* 0x0000000800c17c11 */ /* 0x000fe4000f8e08ff */
[----:B------:R-:W-:Y:S02]  /*5490*/  LEA R192, R3, UR8, 0x1 ;  /* 0x0000000803c07c11 */ /* 0x000fe4000f8e08ff */
[----:B------:R-:W-:Y:S01]  /*54a0*/  LEA R252, R4, UR8, 0x1 ;  /* 0x0000000804fc7c11 */ /* 0x000fe2000f8e08ff */
[----:B------:R-:W-:Y:S02]  /*54b0*/  WARPGROUP.DEPBAR.LE gsb0, 0x1 ;  /* 0x00008000000079c5 */ /* 0x000fe40000010100 */
[----:B------:R-:W-:Y:S06]  /*54c0*/  BAR.SYNC.DEFER_BLOCKING 0x0 ;  /* 0x0000000000007b1d */ /* 0x000fec0000010000 */
[----:B------:R-:W-:Y:S01]  /*54d0*/  @!PT LDS RZ, [RZ] ;  /* 0x00000000fffff984 */ /* 0x000fe20000000800 */
[----:B------:R-:W-:Y:S01]  /*54e0*/  @!PT LDS RZ, [RZ] ;  /* 0x00000000fffff984 */ /* 0x000fe20000000800 */
[----:B------:R-:W-:Y:S01]  /*54f0*/  @!PT LDS RZ, [RZ] ;  /* 0x00000000fffff984 */ /* 0x000fe20000000800 */
[----:B------:R1:W-:Y:S04]  /*5500*/  LDGSTS.E.BYPASS.128 [R193], desc[UR20][R188.64], P0 ;  /* 0x00000000bcc17fae */ /* 0x0003e80008101c54 */
[----:B------:R2:W-:Y:S04]  /*5510*/  LDGSTS.E.BYPASS.128 [R192], desc[UR20][R188.64], P0 ;  /* 0x00000000bcc07fae */ /* 0x0005e80008101c54 */
[----:B------:R3:W-:Y:S01]  /*5520*/  LDGSTS.E.BYPASS.128 [R252], desc[UR20][R188.64], P0 ;  /* 0x00000000bcfc7fae */ /* 0x0007e20008101c54 */
[----:B-1----:R-:W-:-:S02]  /*5530*/  LEA R193, R5, UR8, 0x1 ;  /* 0x0000000805c17c11 */ /* 0x002fc4000f8e08ff */
[----:B--2---:R-:W-:-:S03]  /*5540*/  LEA R192, R6, UR8, 0x1 ;  /* 0x0000000806c07c11 */ /* 0x004fc6000f8e08ff */
[----:B------:R1:W-:Y:S01]  /*5550*/  LDGSTS.E.BYPASS.128 [R193], desc[UR20][R188.64], P0 ;  /* 0x00000000bcc17fae */ /* 0x0003e20008101c54 */
[----:B---3--:R-:W-:-:S03]  /*5560*/  LEA R252, R7, UR8, 0x1 ;  /* 0x0000000807fc7c11 */ /* 0x008fc6000f8e08ff */
[----:B------:R2:W-:Y:S04]  /*5570*/  LDGSTS.E.BYPASS.128 [R192], desc[UR20][R188.64], P0 ;  /* 0x00000000bcc07fae */ /* 0x0005e80008101c54 */
[----:B------:R3:W-:Y:S01]  /*5580*/  LDGSTS.E.BYPASS.128 [R252], desc[UR20][R188.64], P0 ;  /* 0x00000000bcfc7fae */ /* 0x0007e20008101c54 */
[----:B-1----:R-:W-:Y:S02]  /*5590*/  LEA R193, R8, UR8, 0x1 ;  /* 0x0000000808c17c11 */ /* 0x002fe4000f8e08ff */
[----:B--2---:R-:W-:-:S03]  /*55a0*/  SEL R192, RZ, 0x10, P1 ;  /* 0x00000010ffc07807 */ /* 0x004fc60000800000 */
[----:B------:R-:W-:Y:S01]  /*55b0*/  LDGSTS.E.BYPASS.128 [R193], desc[UR20][R188.64], P0 ;  /* 0x00000000bcc17fae */ /* 0x000fe20008101c54 */
[----:B---3--:R-:W-:Y:S01]  /*55c0*/  LEA R252, R9, UR8, 0x1 ;  /* 0x0000000809fc7c11 */ /* 0x008fe2000f8e08ff */
[----:B------:R-:W-:Y:S02]  /*55d0*/  USEL UR8, URZ, 0x10, UP1 ;  /* 0x000000103f087887 */ /* 0x000fe40008800000 */
[----:B------:R-:W-:Y:S02]  /*55e0*/  UISETP.GE.AND UP1, UPT, UR5, UR16, UPT ;  /* 0x000000100500728c */ /* 0x000fe4000bf26270 */
[----:B------:R1:W-:Y:S01]  /*55f0*/  LDGSTS.E.BYPASS.128 [R252], desc[UR20][R188.64], P0 ;  /* 0x00000000bcfc7fae */ /* 0x0003e20008101c54 */
[----:B------:R-:W-:Y:S01]  /*5600*/  PLOP3.LUT P0, PT, PT, PT, UP0, 0x40, 0x0 ;  /* 0x000000000000781c */ /* 0x000fe20003f0e808 */
[----:B------:R-:W-:Y:S02]  /*5610*/  USEL UR8, UR8, URZ, !UP0 ;  /* 0x0000003f08087287 */ /* 0x000fe4000c000000 */
[----:B------:R-:W0:Y:S01]  /*5620*/  LDGDEPBAR ;  /* 0x00000000000079af */ /* 0x000e220000000000 */
[----:B------:R-:W-:-:S04]  /*5630*/  SEL R192, R192, RZ, P0 ;  /* 0x000000ffc0c07207 */ /* 0x000fc80000000000 */
[----:B------:R-:W-:Y:S02]  /*5640*/  ISETP.NE.U32.AND P0, PT, R192, RZ, PT ;  /* 0x000000ffc000720c */ /* 0x000fe40003f05070 */
[----:B------:R-:W-:Y:S02]  /*5650*/  IADD3 R192, P1, R190, R243, RZ ;  /* 0x000000f3bec07210 */ /* 0x000fe40007f3e0ff */
[----:B-1----:R-:W-:-:S03]  /*5660*/  LEA R252, R19, UR9, 0x1 ;  /* 0x0000000913fc7c11 */ /* 0x002fc6000f8e08ff */
[----:B------:R-:W-:Y:S01]  /*5670*/  IMAD.X R193, R191, 0x1, R250, P1 ;  /* 0x00000001bfc17824 */ /* 0x000fe200008e06fa */
[----:B------:R-:W-:-:S05]  /*5680*/  PLOP3.LUT P1, PT, PT, PT, UP0, 0x40, 0x0 ;  /* 0x000000000000781c */ /* 0x000fca0003f2e808 */
[----:B------:R1:W-:Y:S01]  /*5690*/  LDGSTS.E.BYPASS.128 [R252], desc[UR20][R192.64], P0 ;  /* 0x00000000c0fc7fae */ /* 0x0003e20008101c54 */
[----:B------:R-:W-:-:S04]  /*56a0*/  ISETP.GE.AND P0, PT, R11, UR16, PT ;  /* 0x000000100b007c0c */ /* 0x000fc8000bf06270 */
[----:B-1----:R-:W-:Y:S02]  /*56b0*/  SEL R192, RZ, 0x10, P0 ;  /* 0x00000010ffc07807 */ /* 0x002fe40000000000 */
[----:B------:R-:W-:Y:S02]  /*56c0*/  LEA R252, R156, UR9, 0x1 ;  /* 0x000000099cfc7c11 */ /* 0x000fe4000f8e08ff */
[----:B------:R-:W-:-:S04]  /*56d0*/  SEL R192, R192, RZ, P1 ;  /* 0x000000ffc0c07207 */ /* 0x000fc80000800000 */
[----:B------:R-:W-:Y:S02]  /*56e0*/  ISETP.NE.U32.AND P0, PT, R192, RZ, PT ;  /* 0x000000ffc000720c */ /* 0x000fe40003f05070 */
[----:B------:R-:W-:-:S05]  /*56f0*/  IADD3 R192, P1, R190, R248, RZ ;  /* 0x000000f8bec07210 */ /* 0x000fca0007f3e0ff */
        /* <DEDUP_REMOVED lines=45> */
[----:B------:R-:W-:-:S06]  /*59d0*/  IMAD.X R193, R191, 0x1, R226, P1 ;  /* 0x00000001bfc17824 */ /* 0x000fcc00008e06e2 */
[----:B------:R1:W-:Y:S01]  /*59e0*/  LDGSTS.E.BYPASS.128 [R252], desc[UR20][R192.64], P0 ;  /* 0x00000000c0fc7fae */ /* 0x0003e20008101c54 */
[----:B------:R-:W-:Y:S01]  /*59f0*/  ISETP.NE.U32.AND P0, PT, RZ, UR8, PT ;  /* 0x00000008ff007c0c */ /* 0x000fe2000bf05070 */
[----:B------:R-:W-:Y:S02]  /*5a00*/  USEL UR8, URZ, 0x10, UP1 ;  /* 0x000000103f087887 */ /* 0x000fe40008800000 */
[----:B------:R-:W-:Y:S02]  /*5a10*/  UISETP.GE.AND UP1, UPT, UR25, UR16, UPT ;  /* 0x000000101900728c */ /* 0x000fe4000bf26270 */
[----:B------:R-:W-:Y:S01]  /*5a20*/  USEL UR8, UR8, URZ, !UP0 ;  /* 0x0000003f08087287 */ /* 0x000fe2000c000000 */
[----:B-1----:R-:W-:Y:S02]  /*5a30*/  IADD3 R192, P1, R190, R224, RZ ;  /* 0x000000e0bec07210 */ /* 0x002fe40007f3e0ff */
[----:B------:R-:W-:-:S03]  /*5a40*/  LEA R252, R159, UR9, 0x1 ;  /* 0x000000099ffc7c11 */ /* 0x000fc6000f8e08ff */
[----:B------:R-:W-:Y:S01]  /*5a50*/  IMAD.X R193, R191, 0x1, R222, P1 ;  /* 0x00000001bfc17824 */ /* 0x000fe200008e06de */
[----:B------:R-:W-:-:S04]  /*5a60*/  PLOP3.LUT P1, PT, PT, PT, UP0, 0x40, 0x0 ;  /* 0x000000000000781c */ /* 0x000fc80003f2e808 */
        /* <DEDUP_REMOVED lines=31> */
[----:B------:R-:W-:Y:S02]  /*5c60*/  SEL R192, R192, RZ, P1 ;  /* 0x000000ffc0c07207 */ /* 0x000fe40000800000 */
[----:B------:R-:W-:Y:S02]  /*5c70*/  PLOP3.LUT P1, PT, PT, PT, UP0, 0x40, 0x0 ;  /* 0x000000000000781c */ /* 0x000fe40003f2e808 */
[----:B------:R-:W-:Y:S01]  /*5c80*/  ISETP.NE.U32.AND P0, PT, R192, RZ, PT ;  /* 0x000000ffc000720c */ /* 0x000fe20003f05070 */
[----:B------:R-:W-:-:S12]  /*5c90*/  IMAD.WIDE R192, R241, 0x2, R190 ;  /* 0x00000002f1c07825 */ /* 0x000fd800078e02be */
        /* <DEDUP_REMOVED lines=20> */
[----:B------:R-:W-:-:S04]  /*5de0*/  SEL R192, R192, RZ, P1 ;  /* 0x000000ffc0c07207 */ /* 0x000fc80000800000 */
[----:B------:R-:W-:Y:S01]  /*5df0*/  ISETP.NE.U32.AND P0, PT, R192, RZ, PT ;  /* 0x000000ffc000720c */ /* 0x000fe20003f05070 */
[----:B------:R-:W-:-:S12]  /*5e00*/  IMAD.WIDE R192, R235, 0x2, R190 ;  /* 0x00000002ebc07825 */ /* 0x000fd800078e02be */
        /* <DEDUP_REMOVED lines=66> */
[----:B------:R-:W-:-:S04]  /*6230*/  USEL UR8, URZ, 0x10, UP1 ;  /* 0x000000103f087887 */ /* 0x000fc80008800000 */
        /* <DEDUP_REMOVED lines=50> */
[----:B------:R-:W-:Y:S01]  /*6560*/  PLOP3.LUT P1, PT, PT, PT, UP0, 0x40, 0x0 ;  /* 0x000000000000781c */ /* 0x000fe20003f2e808 */
[----:B------:R-:W-:Y:S01]  /*6570*/  UISETP.NE.AND UP0, UPT, UR19, UR4, UPT ;  /* 0x000000041300728c */ /* 0x000fe2000bf05270 */
[----:B------:R-:W-:Y:S01]  /*6580*/  ISETP.NE.U32.AND P0, PT, R192, RZ, PT ;  /* 0x000000ffc000720c */ /* 0x000fe20003f05070 */
[----:B------:R-:W-:-:S12]  /*6590*/  IMAD.WIDE R192, R209, 0x2, R190 ;  /* 0x00000002d1c07825 */ /* 0x000fd800078e02be */
[----:B------:R1:W-:Y:S01]  /*65a0*/  LDGSTS.E.BYPASS.128 [R252], desc[UR20][R192.64], P0 ;  /* 0x00000000c0fc7fae */ /* 0x0003e20008101c54 */
[----:B------:R-:W-:Y:S01]  /*65b0*/  ISETP.GE.AND P0, PT, R203, UR16, PT ;  /* 0x00000010cb007c0c */ /* 0x000fe2000bf06270 */
[----:B------:R-:W-:-:S03]  /*65c0*/  UIADD3 UR16, UR16, -0x80, URZ ;  /* 0xffffff8010107890 */ /* 0x000fc6000fffe03f */
[----:B-1----:R-:W-:Y:S02]  /*65d0*/  SEL R192, RZ, 0x10, P0 ;  /* 0x00000010ffc07807 */ /* 0x002fe40000000000 */
[----:B------:R-:W-:Y:S02]  /*65e0*/  LEA R252, R155, UR9, 0x1 ;  /* 0x000000099bfc7c11 */ /* 0x000fe4000f8e08ff */
[----:B------:R-:W-:-:S04]  /*65f0*/  SEL R192, R192, RZ, P1 ;  /* 0x000000ffc0c07207 */ /* 0x000fc80000800000 */
[----:B------:R-:W-:Y:S01]  /*6600*/  ISETP.NE.U32.AND P0, PT, R192, RZ, PT ;  /* 0x000000ffc000720c */ /* 0x000fe20003f05070 */
[----:B------:R-:W-:-:S12]  /*6610*/  IMAD.WIDE R192, R207, 0x2, R190 ;  /* 0x00000002cfc07825 */ /* 0x000fd800078e02be */
[----:B------:R1:W-:Y:S01]  /*6620*/  LDGSTS.E.BYPASS.128 [R252], desc[UR20][R192.64], P0 ;  /* 0x00000000c0fc7fae */ /* 0x0003e20008101c54 */
[----:B------:R-:W-:Y:S02]  /*6630*/  ISETP.NE.U32.AND P0, PT, RZ, UR8, PT ;  /* 0x00000008ff007c0c */ /* 0x000fe4000bf05070 */
[----:B-1----:R-:W-:Y:S02]  /*6640*/  IADD3 R192, P1, R190, R249, RZ ;  /* 0x000000f9bec07210 */ /* 0x002fe40007f3e0ff */
[----:B------:R-:W-:-:S03]  /*6650*/  LEA R252, R171, UR9, 0x1 ;  /* 0x00000009abfc7c11 */ /* 0x000fc6000f8e08ff */
[----:B------:R-:W-:Y:S01]  /*6660*/  IMAD.X R193, R191, 0x1, R247, P1 ;  /* 0x00000001bfc17824 */ /* 0x000fe200008e06f7 */
[----:B------:R-:W-:-:S05]  /*6670*/  PLOP3.LUT P1, PT, PT, PT, UP0, 0x80, 0x0 ;  /* 0x000000000000781c */ /* 0x000fca0003f2f008 */
[----:B------:R1:W-:Y:S01]  /*6680*/  LDGSTS.E.BYPASS.128 [R252], desc[UR20][R192.64], P0 ;  /* 0x00000000c0fc7fae */ /* 0x0003e20008101c54 */
[----:B------:R-:W-:-:S03]  /*6690*/  LEA R190, P0, R205, R190, 0x1 ;  /* 0x000000becdbe7211 */ /* 0x000fc600078008ff */
[----:B------:R-:W0:Y:S02]  /*66a0*/  LDGDEPBAR ;  /* 0x00000000000079af */ /* 0x000e240000000000 */
[----:B------:R-:W-:Y:S01]  /*66b0*/  IMAD.X R191, R191, 0x1, R245, P0 ;  /* 0x00000001bfbf7824 */ /* 0x000fe200000e06f5 */
[----:B------:R-:W-:-:S05]  /*66c0*/  IADD3 R188, P0, R188, 0x100, RZ ;  /* 0x00000100bcbc7810 */ /* 0x000fca0007f1e0ff */
[----:B------:R-:W-:Y:S01]  /*66d0*/  IMAD.X R189, RZ, RZ, R189, P0 ;  /* 0x000000ffffbd7224 */ /* 0x000fe200000e06bd */
[----:B-1----:R-:W-:Y:S07]  /*66e0*/  @P1 BRA `(.L_x_1) ;  /* 0xffffffe400b41947 */ /* 0x002fee000383ffff */
.L_x_0:
[----:B------:R-:W1:Y:S01]  /*66f0*/  S2R R4, SR_TID.X ;  /* 0x0000000000047919 */ /* 0x000e620000002100 */
[----:B------:R-:W-:Y:S02]  /*6700*/  WARPGROUP.DEPBAR.LE gsb0, 0x0 ;  /* 0x00008000000079c5 */ /* 0x000fe40000010000 */
[----:B------:R-:W-:-:S04]  /*6710*/  DEPBAR.LE SB0, 0x0 ;  /* 0x000080000000791a */ /* 0x000fc80000000000 */
[----:B------:R-:W-:Y:S01]  /*6720*/  F2FP.F16.F32.PACK_AB R24, R25, R24 ;  /* 0x000000181918723e */ /* 0x000fe200000000ff */
[----:B------:R-:W-:Y:S01]  /*6730*/  IMAD.U32 R6, RZ, RZ, UR12 ;  /* 0x0000000cff067e24 */ /* 0x000fe2000f8e00ff */
[----:B------:R-:W-:Y:S01]  /*6740*/  F2FP.F16.F32.PACK_AB R25, R27, R26 ;  /* 0x0000001a1b19723e */ /* 0x000fe200000000ff */
[----:B------:R-:W-:Y:S01]  /*6750*/  UMOV UR4, 0xfffffff8 ;  /* 0xfffffff800047882 */ /* 0x000fe20000000000 */
[----:B------:R-:W-:Y:S01]  /*6760*/  F2FP.F16.F32.PACK_AB R32, R33, R32 ;  /* 0x000000202120723e */ /* 0x000fe200000000ff */
[----:B------:R-:W-:Y:S01]  /*6770*/  UIMAD UR4, UR6, UR4, 0x1 ;  /* 0x00000001060474a4 */ /* 0x000fe2000f8e0204 */
[----:B------:R-:W-:Y:S01]  /*6780*/  F2FP.F16.F32.PACK_AB R26, R29, R28 ;  /* 0x0000001c1d1a723e */ /* 0x000fe200000000ff */
[----:B------:R-:W-:Y:S01]  /*6790*/  UIADD3 UR12, -UR12, URZ, URZ ;  /* 0x0000003f0c0c7290 */ /* 0x000fe2000fffe13f */
[----:B------:R-:W-:Y:S01]  /*67a0*/  F2FP.F16.F32.PACK_AB R27, R31, R30 ;  /* 0x0000001e1f1b723e */ /* 0x000fe200000000ff */
[----:B------:R-:W-:Y:S01]  /*67b0*/  UISETP.LT.AND UP0, UPT, UR4, 0x8, UPT ;  /* 0x000000080400788c */ /* 0x000fe2000bf01270 */
[----:B------:R-:W-:Y:S01]  /*67c0*/  F2FP.F16.F32.PACK_AB R33, R35, R34 ;  /* 0x000000222321723e */ /* 0x000fe200000000ff */
[----:B------:R-:W-:Y:S01]  /*67d0*/  ULDC UR9, c[0x0][0x238] ;  /* 0x00008e0000097ab9 */ /* 0x000fe20000000800 */
[----:B------:R-:W-:Y:S01]  /*67e0*/  F2FP.F16.F32.PACK_AB R40, R41, R40 ;  /* 0x000000282928723e */ /* 0x000fe200000000ff */
[----:B------:R-:W-:Y:S01]  /*67f0*/  USEL UR4, UR4, 0x8, UP0 ;  /* 0x0000000804047887 */ /* 0x000fe20008000000 */
[----:B------:R-:W-:-:S02]  /*6800*/  F2FP.F16.F32.PACK_AB R34, R37, R36 ;  /* 0x000000242522723e */ /* 0x000fc400000000ff */
[----:B------:R-:W-:Y:S01]  /*6810*/  F2FP.F16.F32.PACK_AB R35, R39, R38 ;  /* 0x000000262723723e */ /* 0x000fe200000000ff */
[----:B------:R-:W-:Y:S01]  /*6820*/  UIMAD UR7, UR4, UR12, UR7 ;  /* 0x0000000c040772a4 */ /* 0x000fe2000f8e0207 */
[----:B------:R-:W-:Y:S02]  /*6830*/  F2FP.F16.F32.PACK_AB R41, R43, R42 ;  /* 0x0000002a2b29723e */ /* 0x000fe400000000ff */
[----:B------:R-:W-:Y:S01]  /*6840*/  F2FP.F16.F32.PACK_AB R48, R49, R48 ;  /* 0x000000303130723e */ /* 0x000fe200000000ff */
[----:B------:R-:W-:Y:S01]  /*6850*/  ULEA UR7, UR6, UR7, 0x3 ;  /* 0x0000000706077291 */ /* 0x000fe2000f8e183f */
[----:B------:R-:W-:Y:S02]  /*6860*/  F2FP.F16.F32.PACK_AB R42, R45, R44 ;  /* 0x0000002c2d2a723e */ /* 0x000fe400000000ff */
[----:B------:R-:W-:Y:S01]  /*6870*/  F2FP.F16.F32.PACK_AB R43, R47, R46 ;  /* 0x0000002e2f2b723e */ /* 0x000fe200000000ff */
[C---:B-1----:R-:W-:Y:S01]  /*6880*/  IMAD.SHL.U32 R0, R4.reuse, 0x100, RZ ;  /* 0x0000010004007824 */ /* 0x042fe200078e00ff */
[C---:B------:R-:W-:Y:S01]  /*6890*/  LOP3.LUT R5, R4.reuse, 0x10, RZ, 0xc0, !PT ;  /* 0x0000001004057812 */ /* 0x040fe200078ec0ff */
[C---:B------:R-:W-:Y:S01]  /*68a0*/  IMAD.SHL.U32 R2, R4.reuse, 0x80, RZ ;  /* 0x0000008004027824 */ /* 0x040fe200078e00ff */
[----:B------:R-:W-:Y:S01]  /*68b0*/  F2FP.F16.F32.PACK_AB R49, R51, R50 ;  /* 0x000000323331723e */ /* 0x000fe200000000ff */
[----:B------:R-:W-:Y:S01]  /*68c0*/  IMAD.SHL.U32 R45, R4, 0x8, RZ ;  /* 0x00000008042d7824 */ /* 0x000fe200078e00ff */
[----:B------:R-:W-:Y:S01]  /*68d0*/  LOP3.LUT R0, R0, 0xf00, RZ, 0xc0, !PT ;  /* 0x00000f0000007812 */ /* 0x000fe200078ec0ff */
[----:B------:R-:W-:Y:S01]  /*68e0*/  USHF.L.U32 UR4, UR7, 0x6, URZ ;  /* 0x0000000607047899 */ /* 0x000fe2000800063f */
[----:B------:R-:W-:Y:S01]  /*68f0*/  LOP3.LUT R3, R2, 0x3000, RZ, 0xc0, !PT ;  /* 0x0000300002037812 */ /* 0x000fe200078ec0ff */
[----:B------:R-:W-:Y:S01]  /*6900*/  VIADD R7, R45, 0x3c00 ;  /* 0x00003c002d077836 */ /* 0x000fe20000000000 */
[----:B------:R-:W-:Y:S01]  /*6910*/  LEA.HI R0, R5, R0, RZ, 0x1f ;  /* 0x0000000005007211 */ /* 0x000fe200078ff8ff */
[----:B------:R-:W-:Y:S01]  /*6920*/  UIADD3 UR14, UR14, UR4, URZ ;  /* 0x000000040e0e7290 */ /* 0x000fe2000fffe03f */
[----:B------:R-:W-:Y:S01]  /*6930*/  F2FP.F16.F32.PACK_AB R56, R57, R56 ;  /* 0x000000383938723e */ /* 0x000fe200000000ff */
[----:B------:R-:W-:Y:S01]  /*6940*/  ULDC.64 UR6, c[0x0][0x220] ;  /* 0x0000880000067ab9 */ /* 0x000fe20000000a00 */
[----:B------:R-:W-:Y:S01]  /*6950*/  F2FP.F16.F32.PACK_AB R50, R53, R52 ;  /* 0x000000343532723e */ /* 0x000fe200000000ff */
[----:B------:R-:W-:Y:S01]  /*6960*/  IMAD.IADD R0, R0, 0x1, R3 ;  /* 0x0000000100007824 */ /* 0x000fe200078e0203 */
[----:B------:R-:W-:Y:S01]  /*6970*/  F2FP.F16.F32.PACK_AB R51, R55, R54 ;  /* 0x000000363733723e */ /* 0x000fe200000000ff */
[----:B------:R-:W-:Y:S01]  /*6980*/  UIADD3 UR8, UR5, UR4, URZ ;  /* 0x0000000405087290 */ /* 0x000fe2000fffe03f */
[----:B------:R-:W-:-:S02]  /*6990*/  F2FP.F16.F32.PACK_AB R57, R59, R58 ;  /* 0x0000003a3b39723e */ /* 0x000fc400000000ff */
[C---:B------:R-:W-:Y:S02]  /*69a0*/  LEA.HI R3, R0.reuse, UR13, RZ, 0x1c ;  /* 0x0000000d00037c11 */ /* 0x040fe4000f8fe0ff */
[----:B------:R-:W-:Y:S02]  /*69b0*/  F2FP.F16.F32.PACK_AB R64, R65, R64 ;  /* 0x000000404140723e */ /* 0x000fe400000000ff */
[----:B------:R-:W-:Y:S01]  /*69c0*/  F2FP.F16.F32.PACK_AB R58, R61, R60 ;  /* 0x0000003c3d3a723e */ /* 0x000fe200000000ff */
[----:B------:R-:W-:Y:S01]  /*69d0*/  IMAD R3, R0, 0x2, R3 ;  /* 0x0000000200037824 */ /* 0x000fe200078e0203 */
[----:B------:R-:W-:Y:S01]  /*69e0*/  BAR.SYNC.DEFER_BLOCKING 0x0 ;  /* 0x0000000000007b1d */ /* 0x000fe20000010000 */
[----:B------:R-:W-:Y:S02]  /*69f0*/  F2FP.F16.F32.PACK_AB R59, R63, R62 ;  /* 0x0000003e3f3b723e */ /* 0x000fe400000000ff */
[----:B------:R-:W-:Y:S02]  /*6a00*/  F2FP.F16.F32.PACK_AB R65, R67, R66 ;  /* 0x000000424341723e */ /* 0x000fe400000000ff */
[----:B------:R-:W-:-:S02]  /*6a10*/  F2FP.F16.F32.PACK_AB R72, R73, R72 ;  /* 0x000000484948723e */ /* 0x000fc400000000ff */
[----:B------:R-:W-:Y:S02]  /*6a20*/  F2FP.F16.F32.PACK_AB R66, R69, R68 ;  /* 0x000000444542723e */ /* 0x000fe400000000ff */
[----:B------:R-:W-:Y:S02]  /*6a30*/  F2FP.F16.F32.PACK_AB R67, R71, R70 ;  /* 0x000000464743723e */ /* 0x000fe400000000ff */
[----:B------:R-:W-:Y:S02]  /*6a40*/  F2FP.F16.F32.PACK_AB R73, R75, R74 ;  /* 0x0000004a4b49723e */ /* 0x000fe400000000ff */
[----:B------:R-:W-:Y:S02]  /*6a50*/  F2FP.F16.F32.PACK_AB R80, R81, R80 ;  /* 0x000000505150723e */ /* 0x000fe400000000ff */
[----:B------:R-:W-:Y:S02]  /*6a60*/  F2FP.F16.F32.PACK_AB R74, R77, R76 ;  /* 0x0000004c4d4a723e */ /* 0x000fe400000000ff */
[----:B------:R-:W-:-:S02]  /*6a70*/  F2FP.F16.F32.PACK_AB R75, R79, R78 ;  /* 0x0000004e4f4b723e */ /* 0x000fc400000000ff */
[----:B------:R-:W-:Y:S02]  /*6a80*/  F2FP.F16.F32.PACK_AB R81, R83, R82 ;  /* 0x000000525351723e */ /* 0x000fe400000000ff */
[----:B------:R-:W-:Y:S02]  /*6a90*/  F2FP.F16.F32.PACK_AB R88, R89, R88 ;  /* 0x000000585958723e */ /* 0x000fe400000000ff */
[----:B------:R-:W-:Y:S01]  /*6aa0*/  F2FP.F16.F32.PACK_AB R82, R85, R84 ;  /* 0x000000545552723e */ /* 0x000fe200000000ff */
[----:B------:R-:W-:Y:S01]  /*6ab0*/  STSM.16.M88.4 [R3], R24 ;  /* 0x0000001803007844 */ /* 0x000fe20000000200 */
[----:B------:R-:W-:Y:S02]  /*6ac0*/  F2FP.F16.F32.PACK_AB R83, R87, R86 ;  /* 0x000000565753723e */ /* 0x000fe400000000ff */
[----:B------:R-:W-:Y:S01]  /*6ad0*/  F2FP.F16.F32.PACK_AB R89, R91, R90 ;  /* 0x0000005a5b59723e */ /* 0x000fe200000000ff */
[----:B------:R-:W-:Y:S01]  /*6ae0*/  STSM.16.M88.4 [R3+0x20], R32 ;  /* 0x0000202003007844 */ /* 0x000fe20000000200 */
[----:B------:R-:W-:-:S02]  /*6af0*/  F2FP.F16.F32.PACK_AB R96, R97, R96 ;  /* 0x000000606160723e */ /* 0x000fc400000000ff */
[----:B------:R-:W-:Y:S01]  /*6b00*/  F2FP.F16.F32.PACK_AB R90, R93, R92 ;  /* 0x0000005c5d5a723e */ /* 0x000fe200000000ff */
[----:B------:R-:W-:Y:S01]  /*6b10*/  STSM.16.M88.4 [R3+0x40], R40 ;  /* 0x0000402803007844 */ /* 0x000fe20000000200 */
[----:B------:R-:W-:Y:S02]  /*6b20*/  F2FP.F16.F32.PACK_AB R91, R95, R94 ;  /* 0x0000005e5f5b723e */ /* 0x000fe400000000ff */
[----:B------:R-:W-:Y:S01]  /*6b30*/  F2FP.F16.F32.PACK_AB R97, R99, R98 ;  /* 0x000000626361723e */ /* 0x000fe200000000ff */
[----:B------:R-:W-:Y:S01]  /*6b40*/  STSM.16.M88.4 [R3+0x60], R48 ;  /* 0x0000603003007844 */ /* 0x000fe20000000200 */
        /* <DEDUP_REMOVED lines=25> */
[----:B------:R-:W-:Y:S01]  /*6ce0*/  LOP3.LUT R5, R45, 0xf8, RZ, 0xc0, !PT ;  /* 0x000000f82d057812 */ /* 0x000fe200078ec0ff */
[----:B------:R-:W-:Y:S01]  /*6cf0*/  STSM.16.M88.4 [R3+0x180], R120 ;  /* 0x0001807803007844 */ /* 0x000fe20000000200 */
[----:B------:R-:W-:Y:S02]  /*6d00*/  F2FP.F16.F32.PACK_AB R130, R133, R132 ;  /* 0x000000848582723e */ /* 0x000fe400000000ff */
[----:B------:R-:W-:Y:S01]  /*6d10*/  F2FP.F16.F32.PACK_AB R131, R135, R134 ;  /* 0x000000868783723e */ /* 0x000fe200000000ff */
[----:B------:R-:W-:Y:S01]  /*6d20*/  IMAD R0, R6, 0x100, R5 ;  /* 0x0000010006007824 */ /* 0x000fe200078e0205 */
[----:B------:R-:W-:Y:S01]  /*6d30*/  F2FP.F16.F32.PACK_AB R137, R139, R138 ;  /* 0x0000008a8b89723e */ /* 0x000fe200000000ff */
[----:B------:R-:W-:Y:S01]  /*6d40*/  VIADD R5, R45, 0x1c00 ;  /* 0x00001c002d057836 */ /* 0x000fe20000000000 */
[----:B------:R-:W-:Y:S01]  /*6d50*/  F2FP.F16.F32.PACK_AB R144, R145, R144 ;  /* 0x000000909190723e */ /* 0x000fe200000000ff */
[----:B------:R-:W-:Y:S01]  /*6d60*/  STSM.16.M88.4 [R3+0x1a0], R128 ;  /* 0x0001a08003007844 */ /* 0x000fe20000000200 */
[----:B------:R-:W-:Y:S01]  /*6d70*/  F2FP.F16.F32.PACK_AB R138, R141, R140 ;  /* 0x0000008c8d8a723e */ /* 0x000fe200000000ff */
[----:B------:R-:W-:Y:S01]  /*6d80*/  VIADD R6, R45, 0x2000 ;  /* 0x000020002d067836 */ /* 0x000fe20000000000 */
[----:B------:R-:W-:-:S02]  /*6d90*/  F2FP.F16.F32.PACK_AB R139, R143, R142 ;  /* 0x0000008e8f8b723e */ /* 0x000fc400000000ff */
[----:B------:R-:W-:Y:S02]  /*6da0*/  F2FP.F16.F32.PACK_AB R145, R147, R146 ;  /* 0x000000929391723e */ /* 0x000fe400000000ff */
[----:B------:R-:W-:Y:S01]  /*6db0*/  F2FP.F16.F32.PACK_AB R146, R149, R148 ;  /* 0x000000949592723e */ /* 0x000fe200000000ff */
[----:B------:R-:W-:Y:S01]  /*6dc0*/  STSM.16.M88.4 [R3+0x1c0], R136 ;  /* 0x0001c08803007844 */ /* 0x000fe20000000200 */
[----:B------:R-:W-:Y:S02]  /*6dd0*/  SHF.R.U32.HI R2, RZ, 0x1, R4 ;  /* 0x00000001ff027819 */ /* 0x000fe40000011604 */
[----:B------:R-:W-:Y:S02]  /*6de0*/  F2FP.F16.F32.PACK_AB R147, R151, R150 ;  /* 0x000000969793723e */ /* 0x000fe400000000ff */
[----:B------:R-:W-:Y:S02]  /*6df0*/  LOP3.LUT R4, R2, 0x30, RZ, 0xc0, !PT ;  /* 0x0000003002047812 */ /* 0x000fe400078ec0ff */
[----:B------:R-:W-:Y:S01]  /*6e00*/  LOP3.LUT R2, R45, 0x3f8, RZ, 0xc0, !PT ;  /* 0x000003f82d027812 */ /* 0x000fe200078ec0ff */
[----:B------:R-:W-:Y:S01]  /*6e10*/  STSM.16.M88.4 [R3+0x1e0], R144 ;  /* 0x0001e09003007844 */ /* 0x000fe20000000200 */
[----:B------:R-:W-:-:S02]  /*6e20*/  SHF.R.U32.HI R16, RZ, 0x4, R5 ;  /* 0x00000004ff107819 */ /* 0x000fc40000011605 */
[----:B------:R-:W-:Y:S02]  /*6e30*/  SHF.R.U32.HI R17, RZ, 0x4, R6 ;  /* 0x00000004ff117819 */ /* 0x000fe40000011606 */
[C---:B------:R-:W-:Y:S02]  /*6e40*/  LOP3.LUT R5, R2.reuse, 0x400, RZ, 0xfc, !PT ;  /* 0x0000040002057812 */ /* 0x040fe400078efcff */
[C---:B------:R-:W-:Y:S02]  /*6e50*/  LOP3.LUT R6, R2.reuse, 0x800, RZ, 0xfc, !PT ;  /* 0x0000080002067812 */ /* 0x040fe400078efcff */
[C---:B------:R-:W-:Y:S02]  /*6e60*/  LOP3.LUT R8, R2.reuse, 0xc00, RZ, 0xfc, !PT ;  /* 0x00000c0002087812 */ /* 0x040fe400078efcff */
[C---:B------:R-:W-:Y:S02]  /*6e70*/  LOP3.LUT R22, R2.reuse, 0x2c00, RZ, 0xfc, !PT ;  /* 0x00002c0002167812 */ /* 0x040fe400078efcff */
[----:B------:R-:W-:-:S02]  /*6e80*/  LOP3.LUT R23, R2, 0x3000, RZ, 0xfc, !PT ;  /* 0x0000300002177812 */ /* 0x000fc400078efcff */
[----:B------:R-:W-:Y:S02]  /*6e90*/  SHF.R.U32.HI R36, RZ, 0x4, R7 ;  /* 0x00000004ff247819 */ /* 0x000fe40000011607 */
[----:B------:R-:W-:Y:S02]  /*6ea0*/  SHF.R.U32.HI R5, RZ, 0x4, R5 ;  /* 0x00000004ff057819 */ /* 0x000fe40000011605 */
[C---:B------:R-:W-:Y:S02]  /*6eb0*/  LOP3.LUT R11, R2.reuse, 0x1000, RZ, 0xfc, !PT ;  /* 0x00001000020b7812 */ /* 0x040fe400078efcff */
[C---:B------:R-:W-:Y:S02]  /*6ec0*/  LOP3.LUT R28, R2.reuse, 0x3400, RZ, 0xfc, !PT ;  /* 0x00003400021c7812 */ /* 0x040fe400078efcff */
[----:B------:R-:W-:Y:S02]  /*6ed0*/  LOP3.LUT R30, R2, 0x3800, RZ, 0xfc, !PT ;  /* 0x00003800021e7812 */ /* 0x000fe400078efcff */
[----:B------:R-:W-:-:S02]  /*6ee0*/  SHF.R.U32.HI R7, RZ, 0x4, R6 ;  /* 0x00000004ff077819 */ /* 0x000fc40000011606 */
[----:B------:R-:W-:Y:S02]  /*6ef0*/  SHF.R.U32.HI R9, RZ, 0x4, R8 ;  /* 0x00000004ff097819 */ /* 0x000fe40000011608 */
[----:B------:R-:W-:Y:S02]  /*6f00*/  LOP3.LUT R19, R17, 0x230, RZ, 0xc0, !PT ;  /* 0x0000023011137812 */ /* 0x000fe400078ec0ff */
[----:B------:R-:W-:Y:S02]  /*6f10*/  SHF.R.U32.HI R17, RZ, 0x4, R22 ;  /* 0x00000004ff117819 */ /* 0x000fe40000011616 */
[----:B------:R-:W-:Y:S01]  /*6f20*/  SHF.R.U32.HI R23, RZ, 0x4, R23 ;  /* 0x00000004ff177819 */ /* 0x000fe20000011617 */
[----:B------:R-:W-:Y:S01]  /*6f30*/  VIADD R19, R19, UR13 ;  /* 0x0000000d13137c36 */ /* 0x000fe20008000000 */
[----:B------:R-:W-:Y:S01]  /*6f40*/  LOP3.LUT R6, R5, 0x70, RZ, 0xc0, !PT ;  /* 0x0000007005067812 */ /* 0x000fe200078ec0ff */
[----:B------:R-:W-:Y:S01]  /*6f50*/  VIADD R5, R4, UR13 ;  /* 0x0000000d04057c36 */ /* 0x000fe20008000000 */
[----:B------:R-:W-:Y:S01]  /*6f60*/  SHF.R.U32.HI R12, RZ, 0x4, R11 ;  /* 0x00000004ff0c7819 */ /* 0x000fe2000001160b */
[C---:B------:R-:W-:Y:S01]  /*6f70*/  IMAD R68, R2.reuse, 0x2, R19 ;  /* 0x0000000202447824 */ /* 0x040fe200078e0213 */
[----:B------:R-:W-:Y:S01]  /*6f80*/  BAR.SYNC.DEFER_BLOCKING 0x0 ;  /* 0x0000000000007b1d */ /* 0x000fe20000010000 */
[----:B------:R-:W-:Y:S01]  /*6f90*/  SHF.R.U32.HI R29, RZ, 0x4, R28 ;  /* 0x00000004ff1d7819 */ /* 0x000fe2000001161c */
[----:B------:R-:W-:Y:S01]  /*6fa0*/  IMAD R5, R2, 0x2, R5 ;  /* 0x0000000202057824 */ /* 0x000fe200078e0205 */
[----:B------:R-:W-:-:S02]  /*6fb0*/  SHF.R.U32.HI R31, RZ, 0x4, R30 ;  /* 0x00000004ff1f7819 */ /* 0x000fc4000001161e */
[----:B------:R-:W-:Y:S01]  /*6fc0*/  LOP3.LUT R8, R7, 0xb0, RZ, 0xc0, !PT ;  /* 0x000000b007087812 */ /* 0x000fe200078ec0ff */
[----:B------:R-:W-:Y:S01]  /*6fd0*/  VIADD R7, R6, UR13 ;  /* 0x0000000d06077c36 */ /* 0x000fe20008000000 */
[----:B------:R-:W-:Y:S02]  /*6fe0*/  LOP3.LUT R11, R9, 0xf0, RZ, 0xc0, !PT ;  /* 0x000000f0090b7812 */ /* 0x000fe400078ec0ff */
[----:B------:R-:W-:Y:S01]  /*6ff0*/  LOP3.LUT R28, R17, 0x2f0, RZ, 0xc0, !PT ;  /* 0x000002f0111c7812 */ /* 0x000fe200078ec0ff */
[----:B------:R-:W-:Y:S01]  /*7000*/  VIADD R9, R8, UR13 ;  /* 0x0000000d08097c36 */ /* 0x000fe20008000000 */
[----:B------:R-:W-:Y:S01]  /*7010*/  LOP3.LUT R30, R23, 0x330, RZ, 0xc0, !PT ;  /* 0x00000330171e7812 */ /* 0x000fe200078ec0ff */
[----:B------:R-:W-:Y:S01]  /*7020*/  VIADD R11, R11, UR13 ;  /* 0x0000000d0b0b7c36 */ /* 0x000fe20008000000 */
[C---:B------:R-:W-:Y:S01]  /*7030*/  LOP3.LUT R13, R2.reuse, 0x1400, RZ, 0xfc, !PT ;  /* 0x00001400020d7812 */ /* 0x040fe200078efcff */
[----:B------:R-:W-:Y:S01]  /*7040*/  IMAD R7, R2, 0x2, R7 ;  /* 0x0000000202077824 */ /* 0x000fe200078e0207 */
[----:B------:R-:W-:Y:S01]  /*7050*/  LOP3.LUT R44, R36, 0x3f0, RZ, 0xc0, !PT ;  /* 0x000003f0242c7812 */ /* 0x000fe200078ec0ff */
[----:B------:R-:W-:Y:S01]  /*7060*/  IMAD R9, R2, 0x2, R9 ;  /* 0x0000000202097824 */ /* 0x000fe200078e0209 */
[----:B------:R-:W-:Y:S01]  /*7070*/  LOP3.LUT R36, R29, 0x370, RZ, 0xc0, !PT ;  /* 0x000003701d247812 */ /* 0x000fe200078ec0ff */
[----:B------:R-:W-:Y:S01]  /*7080*/  VIADD R29, R28, UR13 ;  /* 0x0000000d1c1d7c36 */ /* 0x000fe20008000000 */
[----:B------:R-:W-:Y:S01]  /*7090*/  LOP3.LUT R38, R31, 0x3b0, RZ, 0xc0, !PT ;  /* 0x000003b01f267812 */ /* 0x000fe200078ec0ff */
[----:B------:R-:W-:Y:S01]  /*70a0*/  VIADD R31, R30, UR13 ;  /* 0x0000000d1e1f7c36 */ /* 0x000fe20008000000 */
[----:B------:R-:W-:Y:S01]  /*70b0*/  LOP3.LUT R14, R2, 0x1800, RZ, 0xfc, !PT ;  /* 0x00001800020e7812 */ /* 0x000fe200078efcff */
[----:B------:R-:W-:Y:S01]  /*70c0*/  VIADD R37, R36, UR13 ;  /* 0x0000000d24257c36 */ /* 0x000fe20008000000 */
[----:B------:R-:W-:Y:S01]  /*70d0*/  SHF.R.U32.HI R13, RZ, 0x4, R13 ;  /* 0x00000004ff0d7819 */ /* 0x000fe2000001160d */
[----:B------:R-:W-:Y:S01]  /*70e0*/  VIADD R39, R38, UR13 ;  /* 0x0000000d26277c36 */ /* 0x000fe20008000000 */
[C---:B------:R-:W-:Y:S01]  /*70f0*/  LOP3.LUT R20, R2.reuse, 0x2400, RZ, 0xfc, !PT ;  /* 0x0000240002147812 */ /* 0x040fe200078efcff */
[C---:B------:R-:W-:Y:S01]  /*7100*/  IMAD R8, R2.reuse, 0x2, R11 ;  /* 0x0000000202087824 */ /* 0x040fe200078e020b */
[C---:B------:R-:W-:Y:S01]  /*7110*/  LOP3.LUT R21, R2.reuse, 0x2800, RZ, 0xfc, !PT ;  /* 0x0000280002157812 */ /* 0x040fe200078efcff */
[C---:B------:R-:W-:Y:S01]  /*7120*/  IMAD R92, R2.reuse, 0x2, R29 ;  /* 0x00000002025c7824 */ /* 0x040fe200078e021d */
[----:B------:R-:W-:Y:S01]  /*7130*/  SHF.R.U32.HI R15, RZ, 0x4, R14 ;  /* 0x00000004ff0f7819 */ /* 0x000fe2000001160e */
[C---:B------:R-:W-:Y:S01]  /*7140*/  IMAD R100, R2.reuse, 0x2, R31 ;  /* 0x0000000202647824 */ /* 0x040fe200078e021f */
[----:B------:R-:W-:Y:S01]  /*7150*/  LOP3.LUT R14, R13, 0x170, RZ, 0xc0, !PT ;  /* 0x000001700d0e7812 */ /* 0x000fe200078ec0ff */
[----:B------:R1:W2:Y:S01]  /*7160*/  LDS.128 R24, [R5] ;  /* 0x0000000005187984 */ /* 0x0002a20000000c00 */
[----:B------:R-:W-:Y:S01]  /*7170*/  SHF.R.U32.HI R20, RZ, 0x4, R20 ;  /* 0x00000004ff147819 */ /* 0x000fe20000011614 */
[----:B------:R-:W-:Y:S01]  /*7180*/  IMAD R108, R2, 0x2, R37 ;  /* 0x00000002026c7824 */ /* 0x000fe200078e0225 */
[----:B------:R-:W-:Y:S01]  /*7190*/  SHF.R.U32.HI R21, RZ, 0x4, R21 ;  /* 0x00000004ff157819 */ /* 0x000fe20000011615 */
[----:B------:R-:W3:Y:S01]  /*71a0*/  LDS.128 R28, [R7+0x800] ;  /* 0x00080000071c7984 */ /* 0x000ee20000000c00 */
[----:B------:R-:W-:Y:S01]  /*71b0*/  LOP3.LUT R18, R16, 0x1f0, RZ, 0xc0, !PT ;  /* 0x000001f010127812 */ /* 0x000fe200078ec0ff */
[----:B------:R-:W-:Y:S01]  /*71c0*/  IMAD R116, R2, 0x2, R39 ;  /* 0x0000000202747824 */ /* 0x000fe200078e0227 */
[----:B------:R-:W-:Y:S01]  /*71d0*/  LOP3.LUT R12, R12, 0x130, RZ, 0xc0, !PT ;  /* 0x000001300c0c7812 */ /* 0x000fe200078ec0ff */
[----:B------:R-:W4:Y:S01]  /*71e0*/  LDS.128 R32, [R9+0x1000] ;  /* 0x0010000009207984 */ /* 0x000f220000000c00 */
[----:B------:R-:W-:Y:S01]  /*71f0*/  LOP3.LUT R16, R15, 0x1b0, RZ, 0xc0, !PT ;  /* 0x000001b00f107812 */ /* 0x000fe200078ec0ff */
[----:B------:R-:W-:Y:S01]  /*7200*/  VIADD R15, R14, UR13 ;  /* 0x0000000d0e0f7c36 */ /* 0x000fe20008000000 */
[----:B------:R-:W-:Y:S01]  /*7210*/  LOP3.LUT R20, R20, 0x270, RZ, 0xc0, !PT ;  /* 0x0000027014147812 */ /* 0x000fe200078ec0ff */
[----:B------:R5:W2:Y:S01]  /*7220*/  LDS.128 R36, [R8+0x1800] ;  /* 0x0018000008247984 */ /* 0x000aa20000000c00 */
[----:B------:R-:W-:Y:S01]  /*7230*/  LOP3.LUT R22, R21, 0x2b0, RZ, 0xc0, !PT ;  /* 0x000002b015167812 */ /* 0x000fe200078ec0ff */
[----:B------:R-:W-:Y:S01]  /*7240*/  VIADD R13, R12, UR13 ;  /* 0x0000000d0c0d7c36 */ /* 0x000fe20008000000 */
[----:B------:R-:W-:Y:S01]  /*7250*/  ISETP.GE.AND P0, PT, R0, UR24, PT ;  /* 0x0000001800007c0c */ /* 0x000fe2000bf06270 */
[----:B------:R-:W-:Y:S01]  /*7260*/  IMAD R52, R2, 0x2, R15 ;  /* 0x0000000202347824 */ /* 0x000fe200078e020f */
[----:B------:R-:W-:Y:S01]  /*7270*/  LDS.128 R68, [R68+0x4000] ;  /* 0x0040000044447984 */ /* 0x000fe20000000c00 */
[----:B------:R-:W-:-:S02]  /*7280*/  VIADD R17, R16, UR13 ;  /* 0x0000000d10117c36 */ /* 0x000fc40008000000 */
[----:B------:R-:W-:Y:S01]  /*7290*/  VIADD R18, R18, UR13 ;  /* 0x0000000d12127c36 */ /* 0x000fe20008000000 */
[----:B------:R-:W-:Y:S01]  /*72a0*/  LDS.128 R92, [R92+0x5800] ;  /* 0x005800005c5c7984 */ /* 0x000fe20000000c00 */
[----:B------:R-:W-:Y:S02]  /*72b0*/  VIADD R21, R20, UR13 ;  /* 0x0000000d14157c36 */ /* 0x000fe40008000000 */
[----:B------:R-:W-:Y:S01]  /*72c0*/  VIADD R23, R22, UR13 ;  /* 0x0000000d16177c36 */ /* 0x000fe20008000000 */
[----:B------:R-:W-:Y:S01]  /*72d0*/  LDS.128 R52, [R52+0x2800] ;  /* 0x0028000034347984 */ /* 0x000fe20000000c00 */
[----:B------:R-:W-:Y:S02]  /*72e0*/  VIADD R4, R44, UR13 ;  /* 0x0000000d2c047c36 */ /* 0x000fe40008000000 */
[----:B------:R-:W-:Y:S01]  /*72f0*/  IMAD.U32 R15, RZ, RZ, UR4 ;  /* 0x00000004ff0f7e24 */ /* 0x000fe2000f8e00ff */
[----:B------:R-:W-:Y:S01]  /*7300*/  LDS.128 R100, [R100+0x6000] ;  /* 0x0060000064647984 */ /* 0x000fe20000000c00 */
[----:B------:R-:W-:-:S02]  /*7310*/  IMAD R44, R2, 0x2, R13 ;  /* 0x00000002022c7824 */ /* 0x000fc400078e020d */
[C---:B------:R-:W-:Y:S01]  /*7320*/  IMAD R60, R2.reuse, 0x2, R17 ;  /* 0x00000002023c7824 */ /* 0x040fe200078e0211 */
[C-C-:B------:R-:W-:Y:S01]  /*7330*/  LOP3.LUT R6, R15.reuse, 0xc, R10.reuse, 0xfe, !PT ;  /* 0x0000000c0f067812 */ /* 0x140fe200078efe0a */
[C---:B------:R-:W-:Y:S01]  /*7340*/  IMAD R76, R2.reuse, 0x2, R21 ;  /* 0x00000002024c7824 */ /* 0x040fe200078e0215 */
[C-C-:B------:R-:W-:Y:S01]  /*7350*/  LOP3.LUT R11, R15.reuse, 0x10, R10.reuse, 0xfe, !PT ;  /* 0x000000100f0b7812 */ /* 0x140fe200078efe0a */
[----:B------:R-:W-:Y:S01]  /*7360*/  IMAD R84, R2, 0x2, R23 ;  /* 0x0000000202547824 */ /* 0x000fe200078e0217 */
[----:B------:R-:W-:Y:S01]  /*7370*/  LOP3.LUT R2, R15, 0x4, R10, 0xfe, !PT ;  /* 0x000000040f027812 */ /* 0x000fe200078efe0a */
[----:B------:R-:W-:Y:S01]  /*7380*/  IMAD R77, R45, 0x2, R18 ;  /* 0x000000022d4d7824 */ /* 0x000fe200078e0212 */
[----:B------:R-:W-:Y:S01]  /*7390*/  LOP3.LUT R12, R15, 0x14, R10, 0xfe, !PT ;  /* 0x000000140f0c7812 */ /* 0x000fe200078efe0a */
[----:B------:R-:W-:Y:S01]  /*73a0*/  IMAD R124, R45, 0x2, R4 ;  /* 0x000000022d7c7824 */ /* 0x000fe200078e0204 */
[C-C-:B------:R-:W-:Y:S01]  /*73b0*/  LOP3.LUT R4, R15.reuse, 0x8, R10.reuse, 0xfe, !PT ;  /* 0x000000080f047812 */ /* 0x140fe200078efe0a */
[----:B------:R-:W2:Y:S01]  /*73c0*/  LDS.128 R44, [R44+0x2000] ;  /* 0x002000002c2c7984 */ /* 0x000ea20000000c00 */
[C-C-:B------:R-:W-:Y:S01]  /*73d0*/  LOP3.LUT R13, R15.reuse, 0x18, R10.reuse, 0xfe, !PT ;  /* 0x000000180f0d7812 */ /* 0x140fe200078efe0a */
[----:B------:R-:W-:Y:S01]  /*73e0*/  IMAD.U32 R14, RZ, RZ, UR6 ;  /* 0x00000006ff0e7e24 */ /* 0x000fe2000f8e00ff */
[C-C-:B------:R-:W-:Y:S01]  /*73f0*/  LOP3.LUT R16, R15.reuse, 0x20, R10.reuse, 0xfe, !PT ;  /* 0x000000200f107812 */ /* 0x140fe200078efe0a */
[----:B------:R-:W3:Y:S01]  /*7400*/  LDS.128 R60, [R60+0x3000] ;  /* 0x003000003c3c7984 */ /* 0x000ee20000000c00 */
[C-C-:B------:R-:W-:Y:S01]  /*7410*/  LOP3.LUT R17, R15.reuse, 0x24, R10.reuse, 0xfe, !PT ;  /* 0x000000240f117812 */ /* 0x140fe200078efe0a */
[----:B-1----:R-:W-:Y:S01]  /*7420*/  IMAD R5, R2, UR9, RZ ;  /* 0x0000000902057c24 */ /* 0x002fe2000f8e02ff */
[C-C-:B------:R-:W-:Y:S01]  /*7430*/  LOP3.LUT R18, R15.reuse, 0x28, R10.reuse, 0xfe, !PT ;  /* 0x000000280f127812 */ /* 0x140fe200078efe0a */
[----:B------:R-:W1:Y:S01]  /*7440*/  LDS.128 R40, [R77+0x3800] ;  /* 0x003800004d287984 */ /* 0x000e620000000c00 */
[C-C-:B------:R-:W-:Y:S01]  /*7450*/  LOP3.LUT R19, R15.reuse, 0x2c, R10.reuse, 0xfe, !PT ;  /* 0x0000002c0f137812 */ /* 0x140fe200078efe0a */
[----:B-----5:R-:W-:Y:S01]  /*7460*/  IMAD.U32 R8, RZ, RZ, UR14 ;  /* 0x0000000eff087e24 */ /* 0x020fe2000f8e00ff */
[C-C-:B------:R-:W-:Y:S01]  /*7470*/  LOP3.LUT R20, R15.reuse, 0x30, R10.reuse, 0xfe, !PT ;  /* 0x000000300f147812 */ /* 0x140fe200078efe0a */
[----:B------:R-:W-:Y:S01]  /*7480*/  IMAD R7, R4, UR9, RZ ;  /* 0x0000000904077c24 */ /* 0x000fe2000f8e02ff */
[C-C-:B------:R-:W-:Y:S01]  /*7490*/  LOP3.LUT R21, R15.reuse, 0x34, R10.reuse, 0xfe, !PT ;  /* 0x000000340f157812 */ /* 0x140fe200078efe0a */
[----:B------:R-:W-:Y:S01]  /*74a0*/  IMAD R23, R6, UR9, RZ ;  /* 0x0000000906177c24 */ /* 0x000fe2000f8e02ff */
[----:B------:R-:W-:Y:S01]  /*74b0*/  LOP3.LUT R22, R15, 0x38, R10, 0xfe, !PT ;  /* 0x000000380f167812 */ /* 0x000fe200078efe0a */
[----:B------:R-:W-:Y:S01]  /*74c0*/  IMAD.U32 R15, RZ, RZ, UR7 ;  /* 0x00000007ff0f7e24 */ /* 0x000fe2000f8e00ff */
[----:B------:R-:W-:Y:S01]  /*74d0*/  LOP3.LUT R10, R10, UR4, RZ, 0xfc, !PT ;  /* 0x000000040a0a7c12 */ /* 0x000fe2000f8efcff */
[----:B------:R-:W-:Y:S01]  /*74e0*/  UIMAD UR4, UR14, UR9, URZ ;  /* 0x000000090e0472a4 */ /* 0x000fe2000f8e023f */
[----:B------:R-:W-:Y:S01]  /*74f0*/  ISETP.LT.AND P3, PT, R2, 0x1, !P0 ;  /* 0x000000010200780c */ /* 0x000fe20004761270 */
[----:B------:R-:W5:Y:S01]  /*7500*/  LDS.128 R76, [R76+0x4800] ;  /* 0x004800004c4c7984 */ /* 0x000f620000000c00 */
[C---:B------:R-:W-:Y:S01]  /*7510*/  ISETP.LT.AND P1, PT, R10.reuse, 0x1, !P0 ;  /* 0x000000010a00780c */ /* 0x040fe20004721270 */
[----:B------:R-:W-:Y:S01]  /*7520*/  IMAD R3, R10, UR9, RZ ;  /* 0x000000090a037c24 */ /* 0x000fe2000f8e02ff */
[----:B------:R-:W-:Y:S01]  /*7530*/  ISETP.LT.AND P4, PT, R4, 0x1, !P0 ;  /* 0x000000010400780c */ /* 0x000fe20004781270 */
[--C-:B------:R-:W-:Y:S01]  /*7540*/  IMAD.WIDE R4, R5, 0x2, R14.reuse ;  /* 0x0000000205047825 */ /* 0x100fe200078e020e */
[----:B------:R-:W-:Y:S01]  /*7550*/  ISETP.LT.AND P2, PT, R8, 0x1, !P0 ;  /* 0x000000010800780c */ /* 0x000fe20004741270 */
[----:B------:R-:W1:Y:S01]  /*7560*/  LDS.128 R84, [R84+0x5000] ;  /* 0x0050000054547984 */ /* 0x000e620000000c00 */
[----:B------:R-:W-:Y:S01]  /*7570*/  ISETP.LT.AND P5, PT, R6, 0x1, !P0 ;  /* 0x000000010600780c */ /* 0x000fe200047a1270 */
[----:B------:R-:W-:Y:S01]  /*7580*/  IMAD.WIDE R2, R3, 0x2, R14 ;  /* 0x0000000203027825 */ /* 0x000fe200078e020e */
[----:B------:R-:W-:Y:S01]  /*7590*/  UIMAD.WIDE UR4, UR4, 0x2, UR6 ;  /* 0x00000002040478a5 */ /* 0x000fe2000f8e0206 */
[----:B------:R-:W1:Y:S01]  /*75a0*/  LDS.128 R108, [R108+0x6800] ;  /* 0x006800006c6c7984 */ /* 0x000e620000000c00 */
[----:B------:R-:W-:Y:S01]  /*75b0*/  ISETP.LT.AND P6, PT, R16, 0x1, !P0 ;  /* 0x000000011000780c */ /* 0x000fe200047c1270 */
[----:B------:R-:W-:-:S02]  /*75c0*/  IMAD.WIDE R4, R0, 0x2, R4 ;  /* 0x0000000200047825 */ /* 0x000fc400078e0204 */
[----:B------:R-:W1:Y:S02]  /*75d0*/  LDS.128 R116, [R116+0x7000] ;  /* 0x0070000074747984 */ /* 0x000e640000000c00 */
[----:B------:R-:W-:-:S04]  /*75e0*/  IMAD.WIDE R8, R0, 0x2, R2 ;  /* 0x0000000200087825 */ /* 0x000fc800078e0202 */
[--C-:B------:R-:W-:Y:S01]  /*75f0*/  IMAD.WIDE R2, R7, 0x2, R14.reuse ;  /* 0x0000000207027825 */ /* 0x100fe200078e020e */
[----:B--2---:R2:W-:Y:S03]  /*7600*/  @P1 STG.E.128 desc[UR20][R8.64], R24 ;  /* 0x0000001808001986 */ /* 0x0045e6000c101d14 */
[----:B------:R-:W-:Y:S01]  /*7610*/  IMAD.WIDE R6, R23, 0x2, R14 ;  /* 0x0000000217067825 */ /* 0x000fe200078e020e */
[----:B---3--:R3:W-:Y:S01]  /*7620*/  @P3 STG.E.128 desc[UR20][R4.64], R28 ;  /* 0x0000001c04003986 */ /* 0x0087e2000c101d14 */
[----:B------:R-:W-:Y:S02]  /*7630*/  ISETP.LT.AND P3, PT, R11, 0x1, !P0 ;  /* 0x000000010b00780c */ /* 0x000fe40004761270 */
[----:B------:R-:W-:-:S04]  /*7640*/  IMAD.WIDE R2, R0, 0x2, R2 ;  /* 0x0000000200027825 */ /* 0x000fc800078e0202 */
[----:B------:R-:W-:Y:S01]  /*7650*/  IMAD.WIDE R6, R0, 0x2, R6 ;  /* 0x0000000200067825 */ /* 0x000fe200078e0206 */
[----:B----4-:R4:W-:Y:S01]  /*7660*/  @P4 STG.E.128 desc[UR20][R2.64], R32 ;  /* 0x0000002002004986 */ /* 0x0109e2000c101d14 */
[C---:B------:R-:W-:Y:S02]  /*7670*/  ISETP.LT.AND P4, PT, R12.reuse, 0x1, !P0 ;  /* 0x000000010c00780c */ /* 0x040fe40004781270 */
[----:B------:R-:W-:Y:S01]  /*7680*/  IMAD R11, R11, UR9, RZ ;  /* 0x000000090b0b7c24 */ /* 0x000fe2000f8e02ff */
[----:B------:R1:W-:Y:S01]  /*7690*/  @P5 STG.E.128 desc[UR20][R6.64], R36 ;  /* 0x0000002406005986 */ /* 0x0003e2000c101d14 */
[----:B------:R-:W-:Y:S01]  /*76a0*/  IMAD R23, R12, UR9, RZ ;  /* 0x000000090c177c24 */ /* 0x000fe2000f8e02ff */
[C---:B------:R-:W-:Y:S01]  /*76b0*/  ISETP.LT.AND P5, PT, R13.reuse, 0x1, !P0 ;  /* 0x000000010d00780c */ /* 0x040fe200047a1270 */
[----:B------:R-:W-:Y:S02]  /*76c0*/  IMAD R13, R13, UR9, RZ ;  /* 0x000000090d0d7c24 */ /* 0x000fe4000f8e02ff */
[----:B------:R-:W-:-:S02]  /*76d0*/  IMAD.U32 R10, RZ, RZ, UR8 ;  /* 0x00000008ff0a7e24 */ /* 0x000fc4000f8e00ff */
[----:B--2---:R-:W-:Y:S02]  /*76e0*/  IMAD R9, R16, UR9, RZ ;  /* 0x0000000910097c24 */ /* 0x004fe4000f8e02ff */
[----:B---3--:R-:W-:Y:S01]  /*76f0*/  IMAD.WIDE R4, R23, 0x2, R14 ;  /* 0x0000000217047825 */ /* 0x008fe200078e020e */
[----:B------:R-:W-:-:S03]  /*7700*/  ISETP.LT.AND P1, PT, R10, 0x1, !P0 ;  /* 0x000000010a00780c */ /* 0x000fc60004721270 */
[----:B------:R-:W-:-:S04]  /*7710*/  IMAD.WIDE R8, R9, 0x2, R14 ;  /* 0x0000000209087825 */ /* 0x000fc800078e020e */
[----:B----4-:R-:W-:-:S04]  /*7720*/  IMAD.WIDE R2, R11, 0x2, R14 ;  /* 0x000000020b027825 */ /* 0x010fc800078e020e */
[----:B-1----:R-:W-:-:S04]  /*7730*/  IMAD.WIDE R6, R13, 0x2, R14 ;  /* 0x000000020d067825 */ /* 0x002fc800078e020e */
[----:B------:R-:W-:Y:S01]  /*7740*/  IMAD.U32 R10, RZ, RZ, UR4 ;  /* 0x00000004ff0a7e24 */ /* 0x000fe2000f8e00ff */
[----:B------:R-:W-:Y:S01]  /*7750*/  UIMAD UR4, UR8, UR9, URZ ;  /* 0x00000009080472a4 */ /* 0x000fe2000f8e023f */
[----:B------:R-:W-:Y:S02]  /*7760*/  IMAD.U32 R11, RZ, RZ, UR5 ;  /* 0x00000005ff0b7e24 */ /* 0x000fe4000f8e00ff */
[----:B------:R-:W-:Y:S01]  /*7770*/  IMAD.WIDE R2, R0, 0x2, R2 ;  /* 0x0000000200027825 */ /* 0x000fe200078e0202 */
[----:B------:R-:W-:-:S03]  /*7780*/  UIMAD.WIDE UR4, UR4, 0x2, UR6 ;  /* 0x00000002040478a5 */ /* 0x000fc6000f8e0206 */
[----:B------:R-:W-:Y:S01]  /*7790*/  IMAD.WIDE R4, R0, 0x2, R4 ;  /* 0x0000000200047825 */ /* 0x000fe200078e0204 */
[----:B------:R1:W-:Y:S01]  /*77a0*/  @P3 STG.E.128 desc[UR20][R2.64], R44 ;  /* 0x0000002c02003986 */ /* 0x0003e2000c101d14 */
[----:B------:R-:W-:Y:S02]  /*77b0*/  ISETP.LT.AND P3, PT, R20, 0x1, !P0 ;  /* 0x000000011400780c */ /* 0x000fe40004761270 */
[C---:B------:R-:W-:Y:S01]  /*77c0*/  IMAD.WIDE R6, R0.reuse, 0x2, R6 ;  /* 0x0000000200067825 */ /* 0x040fe200078e0206 */
[----:B------:R-:W-:Y:S01]  /*77d0*/  @P4 STG.E.128 desc[UR20][R4.64], R52 ;  /* 0x0000003404004986 */ /* 0x000fe2000c101d14 */
[----:B------:R-:W-:Y:S02]  /*77e0*/  ISETP.LT.AND P4, PT, R19, 0x1, !P0 ;  /* 0x000000011300780c */ /* 0x000fe40004781270 */
[----:B------:R-:W-:Y:S01]  /*77f0*/  IMAD.WIDE R10, R0, 0x2, R10 ;  /* 0x00000002000a7825 */ /* 0x000fe200078e020a */
[----:B------:R2:W-:Y:S01]  /*7800*/  @P5 STG.E.128 desc[UR20][R6.64], R60 ;  /* 0x0000003c06005986 */ /* 0x0005e2000c101d14 */
[----:B------:R-:W-:-:S02]  /*7810*/  ISETP.LT.AND P5, PT, R18, 0x1, !P0 ;  /* 0x000000011200780c */ /* 0x000fc400047a1270 */
[----:B------:R-:W-:Y:S01]  /*7820*/  IMAD.WIDE R8, R0, 0x2, R8 ;  /* 0x0000000200087825 */ /* 0x000fe200078e0208 */
[----:B------:R3:W-:Y:S01]  /*7830*/  @P2 STG.E.128 desc[UR20][R10.64], R40 ;  /* 0x000000280a002986 */ /* 0x0007e2000c101d14 */
[----:B------:R-:W-:Y:S02]  /*7840*/  ISETP.LT.AND P2, PT, R21, 0x1, !P0 ;  /* 0x000000011500780c */ /* 0x000fe40004741270 */
[----:B------:R-:W-:Y:S01]  /*7850*/  IMAD R13, R18, UR9, RZ ;  /* 0x00000009120d7c24 */ /* 0x000fe2000f8e02ff */
[----:B------:R4:W-:Y:S01]  /*7860*/  @P6 STG.E.128 desc[UR20][R8.64], R68 ;  /* 0x0000004408006986 */ /* 0x0009e2000c101d14 */
[C---:B------:R-:W-:Y:S01]  /*7870*/  ISETP.LT.AND P6, PT, R17.reuse, 0x1, !P0 ;  /* 0x000000011100780c */ /* 0x040fe200047c1270 */
[----:B------:R-:W-:Y:S01]  /*7880*/  IMAD R17, R17, UR9, RZ ;  /* 0x0000000911117c24 */ /* 0x000fe2000f8e02ff */
[----:B------:R-:W-:Y:S01]  /*7890*/  ISETP.LT.AND P0, PT, R22, 0x1, !P0 ;  /* 0x000000011600780c */ /* 0x000fe20004701270 */
[----:B------:R-:W-:Y:S02]  /*78a0*/  IMAD R19, R19, UR9, RZ ;  /* 0x0000000913137c24 */ /* 0x000fe4000f8e02ff */
[----:B-1----:R-:W-:-:S04]  /*78b0*/  IMAD.WIDE R2, R17, 0x2, R14 ;  /* 0x0000000211027825 */ /* 0x002fc800078e020e */
[----:B--2---:R-:W-:Y:S02]  /*78c0*/  IMAD R7, R20, UR9, RZ ;  /* 0x0000000914077c24 */ /* 0x004fe4000f8e02ff */
[----:B------:R-:W-:-:S04]  /*78d0*/  IMAD.WIDE R4, R13, 0x2, R14 ;  /* 0x000000020d047825 */ /* 0x000fc800078e020e */
[----:B---3--:R-:W-:Y:S02]  /*78e0*/  IMAD R11, R22, UR9, RZ ;  /* 0x00000009160b7c24 */ /* 0x008fe4000f8e02ff */
[----:B----4-:R-:W-:Y:S02]  /*78f0*/  IMAD R9, R21, UR9, RZ ;  /* 0x0000000915097c24 */ /* 0x010fe4000f8e02ff */
[----:B------:R-:W-:-:S04]  /*7900*/  IMAD.WIDE R12, R0, 0x2, R2 ;  /* 0x00000002000c7825 */ /* 0x000fc800078e0202 */
[--C-:B------:R-:W-:Y:S01]  /*7910*/  IMAD.WIDE R2, R19, 0x2, R14.reuse ;  /* 0x0000000213027825 */ /* 0x100fe200078e020e */
[----:B-----5:R1:W-:Y:S03]  /*7920*/  @P6 STG.E.128 desc[UR20][R12.64], R76 ;  /* 0x0000004c0c006986 */ /* 0x0203e6000c101d14 */
[----:B------:R-:W-:-:S04]  /*7930*/  IMAD.WIDE R6, R7, 0x2, R14 ;  /* 0x0000000207067825 */ /* 0x000fc800078e020e */
[----:B------:R-:W-:-:S04]  /*7940*/  IMAD.WIDE R8, R9, 0x2, R14 ;  /* 0x0000000209087825 */ /* 0x000fc800078e020e */
[----:B------:R-:W-:-:S04]  /*7950*/  IMAD.WIDE R10, R11, 0x2, R14 ;  /* 0x000000020b0a7825 */ /* 0x000fc800078e020e */
[----:B------:R-:W-:-:S04]  /*7960*/  IMAD.WIDE R4, R0, 0x2, R4 ;  /* 0x0000000200047825 */ /* 0x000fc800078e0204 */
[C---:B------:R-:W-:Y:S01]  /*7970*/  IMAD.WIDE R2, R0.reuse, 0x2, R2 ;  /* 0x0000000200027825 */ /* 0x040fe200078e0202 */
[----:B------:R2:W-:Y:S03]  /*7980*/  @P5 STG.E.128 desc[UR20][R4.64], R84 ;  /* 0x0000005404005986 */ /* 0x0005e6000c101d14 */
[C---:B------:R-:W-:Y:S01]  /*7990*/  IMAD.WIDE R6, R0.reuse, 0x2, R6 ;  /* 0x0000000200067825 */ /* 0x040fe200078e0206 */
[----:B------:R2:W-:Y:S03]  /*79a0*/  @P4 STG.E.128 desc[UR20][R2.64], R92 ;  /* 0x0000005c02004986 */ /* 0x0005e6000c101d14 */
[C---:B------:R-:W-:Y:S01]  /*79b0*/  IMAD.WIDE R8, R0.reuse, 0x2, R8 ;  /* 0x0000000200087825 */ /* 0x040fe200078e0208 */
[----:B------:R2:W-:Y:S03]  /*79c0*/  @P3 STG.E.128 desc[UR20][R6.64], R100 ;  /* 0x0000006406003986 */ /* 0x0005e6000c101d14 */
[----:B------:R-:W-:Y:S01]  /*79d0*/  IMAD.WIDE R10, R0, 0x2, R10 ;  /* 0x00000002000a7825 */ /* 0x000fe200078e020a */
[----:B------:R2:W-:Y:S03]  /*79e0*/  @P2 STG.E.128 desc[UR20][R8.64], R108 ;  /* 0x0000006c08002986 */ /* 0x0005e6000c101d14 */
[----:B-1----:R-:W-:Y:S01]  /*79f0*/  IMAD.U32 R12, RZ, RZ, UR4 ;  /* 0x00000004ff0c7e24 */ /* 0x002fe2000f8e00ff */
[----:B------:R2:W-:Y:S01]  /*7a00*/  @P0 STG.E.128 desc[UR20][R10.64], R116 ;  /* 0x000000740a000986 */ /* 0x0005e2000c101d14 */
[----:B------:R-:W-:Y:S01]  /*7a10*/  IMAD.U32 R13, RZ, RZ, UR5 ;  /* 0x00000005ff0d7e24 */ /* 0x000fe2000f8e00ff */
[----:B------:R-:W-:Y:S06]  /*7a20*/  @!P1 EXIT ;  /* 0x000000000000994d */ /* 0x000fec0003800000 */
[----:B--2---:R-:W1:Y:S01]  /*7a30*/  LDS.128 R4, [R124+0x7800] ;  /* 0x007800007c047984 */ /* 0x004e620000000c00 */
[----:B------:R-:W-:-:S05]  /*7a40*/  IMAD.WIDE R2, R0, 0x2, R12 ;  /* 0x0000000200027825 */ /* 0x000fca00078e020c */
[----:B-1----:R-:W-:Y:S01]  /*7a50*/  STG.E.128 desc[UR20][R2.64], R4 ;  /* 0x0000000402007986 */ /* 0x002fe2000c101d14 */
[----:B------:R-:W-:Y:S05]  /*7a60*/  EXIT ;  /* 0x000000000000794d */ /* 0x000fea0003800000 */
.L_x_2:
[----:B------:R-:W-:-:S00]  /*7a70*/  BRA `(.L_x_2) ;  /* 0xfffffffc00fc7947 */ /* 0x000fc0000383ffff */
[----:B------:R-:W-:-:S00]  /*7a80*/  NOP ;  /* 0x0000000000007918 */ /* 0x000fc00000000000 */
[----:B------:R-:W-:-:S00]  /*7a90*/  NOP ;  /* 0x0000000000007918 */ /* 0x000fc00000000000 */
[----:B------:R-:W-:-:S00]  /*7aa0*/  NOP ;  /* 0x0000000000007918 */ /* 0x000fc00000000000 */
[----:B------:R-:W-:-:S00]  /*7ab0*/  NOP ;  /* 0x0000000000007918 */ /* 0x000fc00000000000 */
[----:B------:R-:W-:-:S00]  /*7ac0*/  NOP ;  /* 0x0000000000007918 */ /* 0x000fc00000000000 */
[----:B------:R-:W-:-:S00]  /*7ad0*/  NOP ;  /* 0x0000000000007918 */ /* 0x000fc00000000000 */
[----:B------:R-:W-:-:S00]  /*7ae0*/  NOP ;  /* 0x0000000000007918 */ /* 0x000fc00000000000 */
[----:B------:R-:W-:-:S00]  /*7af0*/  NOP ;  /* 0x0000000000007918 */ /* 0x000fc00000000000 */
.L_x_3:


//--------------------- .nv.shared.matmul_kernel  --------------------------
	.section	.nv.shared.matmul_kernel,"aw",@nobits
	.sectionflags	@""
	.align	16
	.zero		1024


//--------------------- .nv.shared.reserved.0     --------------------------
	.section	.nv.shared.reserved.0,"aw",@nobits
	.weak		__nv_reservedSMEM_offset_0_alias
	.size		__nv_reservedSMEM_offset_0_alias, 0, 0
	.other		__nv_reservedSMEM_offset_0_alias,@"STO_CUDA_RESERVED_SHARED STV_DEFAULT"
__nv_reservedSMEM_offset_0_alias:
	.zero		0


//--------------------- .nv.constant0.matmul_kernel --------------------------
	.section	.nv.constant0.matmul_kernel,"a",@progbits
	.sectionflags	@""
	.align	4
.nv.constant0.matmul_kernel:
	.zero		584


//--------------------- SYMBOLS --------------------------

	.type		.nv.reservedSmem.offset0,@object
	.size		.nv.reservedSmem.offset0,0x4
